	.target	sm_100a

	.elftype	@"ET_EXEC"


//--------------------- .note.nv.tkinfo           --------------------------
	.section	.note.nv.tkinfo,"",@"SHT_NOTE"
	.sectionflags	@"SHF_NOTE_NV_TKINFO"
	.tkinfo
        /*0018*/ 	.word	0x00000002
        /*0030*/ 	.string	""
        /*0030*/ 	.string	"ptxas"
        /*0030*/ 	.string	"Cuda compilation tools, release 13.0, V13.0.88"
        /*0030*/ 	.string	"Build cuda_13.0.r13.0/compiler.36424714_0"
        /*0030*/ 	.string	"-arch sm_100a -m 64 "



//--------------------- .note.nv.cuinfo           --------------------------
	.section	.note.nv.cuinfo,"",@"SHT_NOTE"
	.sectionflags	@"SHF_NOTE_NV_CUINFO"
        /*0018*/ 	.short	0x0002
        /*001a*/ 	.short	0x0064
        /*001c*/ 	.short	0x0082
	.zero		2


//--------------------- .nv.info                  --------------------------
	.section	.nv.info,"",@"SHT_CUDA_INFO"
	.align	4


	//----- nvinfo : EIATTR_REGCOUNT
	.align		4
        /*0000*/ 	.byte	0x04, 0x2f
        /*0002*/ 	.short	(.L_19 - .L_18)
	.align		4
.L_18:
        /*0004*/ 	.word	index@(_ZN7cutlass13device_kernelINS_4gemm6kernel13GemmUniversalIN4cute5tupleIJiiiiEEENS1_10collective13CollectiveMmaINS1_35MainloopSm100TmaUmmaWarpSpecializedILi4ELi2ELi4ENS5_IJNS4_1CILi1EEESB_SB_EEEEENS5_IJNSA_ILi128EEENSA_ILi64EEENSA_ILi32EEEEEENS_10tfloat32_tENS5_IJlSB_lEEESI_SJ_NS4_8TiledMMAINS4_8MMA_AtomIJNS4_17SM100_MMA_TF32_SSISI_SI_fLi128ELi64ELNS4_4UMMA5MajorE0ELSO_0ELNSN_7ScaleInE0ELSP_0EEEEEENS4_6LayoutISC_NS5_IJNSA_ILi0EEEST_ST_EEEEENS5_IJNS4_10UnderscoreESW_SW_EEEEENS4_13SM90_TMA_LOADENS4_14ComposedLayoutINS4_7SwizzleILi3ELi4ELi3EEENS4_18smem_ptr_flag_bitsILi32EEENSS_INS5_IJNSA_ILi8EEESG_EEENS5_IJSG_SB_EEEEEEEvNS4_8identityESZ_S19_vS1A_EENS_8epilogue10collective18CollectiveEpilogueINS1C_23Sm100TmaWarpSpecializedILi4ELi2ELi16ELb1ELb0EEEJSH_NS5_IJNSS_ISE_SB_EENSS_INSA_ILi16EEESB_EEEEESI_SJ_SI_SJ_NS1C_6fusion15FusionCallbacksIS1G_NS1L_17LinearCombinationISI_fSI_fLNS_15FloatRoundStyleE2EEESH_S1K_JEEENS4_5SM1004TMEM4LOAD26SM100_TMEM_LOAD_32dp32b16xESZ_NS10_INS11_ILi2ELi4ELi3EEES14_NSS_INS5_IJS15_S1I_EEENS5_IJS1I_SB_EEEEEEENS4_39AutoVectorizingCopyWithAssumedAlignmentILi128EEENS4_14SM90_TMA_STOREES1Z_S21_S21_EEEvvEEEEvNT_6ParamsE)
        /*0008*/ 	.word	0x00000060


	//----- nvinfo : EIATTR_FRAME_SIZE
	.align		4
.L_19:
        /*000c*/ 	.byte	0x04, 0x11
        /*000e*/ 	.short	(.L_21 - .L_20)
	.align		4
.L_20:
        /*0010*/ 	.word	index@($__internal_2_$__cuda_sm10x_tcgen05_guardrail_trap_unallocated_columns_being_dealloced)
        /*0014*/ 	.word	0x00000000


	//----- nvinfo : EIATTR_FRAME_SIZE
	.align		4
.L_21:
        /*0018*/ 	.byte	0x04, 0x11
        /*001a*/ 	.short	(.L_23 - .L_22)
	.align		4
.L_22:
        /*001c*/ 	.word	index@($__internal_1_$__cuda_sm10x_tcgen05_guardrail_trap_phase_invalid_during_alloc)
        /*0020*/ 	.word	0x00000000


	//----- nvinfo : EIATTR_FRAME_SIZE
	.align		4
.L_23:
        /*0024*/ 	.byte	0x04, 0x11
        /*0026*/ 	.short	(.L_25 - .L_24)
	.align		4
.L_24:
        /*0028*/ 	.word	index@($__internal_0_$__cuda_sm10x_tcgen05_guardrail_trap_col_being_dealloced_not_returned_by_alloc)
        /*002c*/ 	.word	0x00000000


	//----- nvinfo : EIATTR_FRAME_SIZE
	.align		4
.L_25:
        /*0030*/ 	.byte	0x04, 0x11
        /*0032*/ 	.short	(.L_27 - .L_26)
	.align		4
.L_26:
        /*0034*/ 	.word	index@(_ZN7cutlass13device_kernelINS_4gemm6kernel13GemmUniversalIN4cute5tupleIJiiiiEEENS1_10collective13CollectiveMmaINS1_35MainloopSm100TmaUmmaWarpSpecializedILi4ELi2ELi4ENS5_IJNS4_1CILi1EEESB_SB_EEEEENS5_IJNSA_ILi128EEENSA_ILi64EEENSA_ILi32EEEEEENS_10tfloat32_tENS5_IJlSB_lEEESI_SJ_NS4_8TiledMMAINS4_8MMA_AtomIJNS4_17SM100_MMA_TF32_SSISI_SI_fLi128ELi64ELNS4_4UMMA5MajorE0ELSO_0ELNSN_7ScaleInE0ELSP_0EEEEEENS4_6LayoutISC_NS5_IJNSA_ILi0EEEST_ST_EEEEENS5_IJNS4_10UnderscoreESW_SW_EEEEENS4_13SM90_TMA_LOADENS4_14ComposedLayoutINS4_7SwizzleILi3ELi4ELi3EEENS4_18smem_ptr_flag_bitsILi32EEENSS_INS5_IJNSA_ILi8EEESG_EEENS5_IJSG_SB_EEEEEEEvNS4_8identityESZ_S19_vS1A_EENS_8epilogue10collective18CollectiveEpilogueINS1C_23Sm100TmaWarpSpecializedILi4ELi2ELi16ELb1ELb0EEEJSH_NS5_IJNSS_ISE_SB_EENSS_INSA_ILi16EEESB_EEEEESI_SJ_SI_SJ_NS1C_6fusion15FusionCallbacksIS1G_NS1L_17LinearCombinationISI_fSI_fLNS_15FloatRoundStyleE2EEESH_S1K_JEEENS4_5SM1004TMEM4LOAD26SM100_TMEM_LOAD_32dp32b16xESZ_NS10_INS11_ILi2ELi4ELi3EEES14_NSS_INS5_IJS15_S1I_EEENS5_IJS1I_SB_EEEEEEENS4_39AutoVectorizingCopyWithAssumedAlignmentILi128EEENS4_14SM90_TMA_STOREES1Z_S21_S21_EEEvvEEEEvNT_6ParamsE)
        /*0038*/ 	.word	0x00000000


	//----- nvinfo : EIATTR_MIN_STACK_SIZE
	.align		4
.L_27:
        /*003c*/ 	.byte	0x04, 0x12
        /*003e*/ 	.short	(.L_29 - .L_28)
	.align		4
.L_28:
        /*0040*/ 	.word	index@(_ZN7cutlass13device_kernelINS_4gemm6kernel13GemmUniversalIN4cute5tupleIJiiiiEEENS1_10collective13CollectiveMmaINS1_35MainloopSm100TmaUmmaWarpSpecializedILi4ELi2ELi4ENS5_IJNS4_1CILi1EEESB_SB_EEEEENS5_IJNSA_ILi128EEENSA_ILi64EEENSA_ILi32EEEEEENS_10tfloat32_tENS5_IJlSB_lEEESI_SJ_NS4_8TiledMMAINS4_8MMA_AtomIJNS4_17SM100_MMA_TF32_SSISI_SI_fLi128ELi64ELNS4_4UMMA5MajorE0ELSO_0ELNSN_7ScaleInE0ELSP_0EEEEEENS4_6LayoutISC_NS5_IJNSA_ILi0EEEST_ST_EEEEENS5_IJNS4_10UnderscoreESW_SW_EEEEENS4_13SM90_TMA_LOADENS4_14ComposedLayoutINS4_7SwizzleILi3ELi4ELi3EEENS4_18smem_ptr_flag_bitsILi32EEENSS_INS5_IJNSA_ILi8EEESG_EEENS5_IJSG_SB_EEEEEEEvNS4_8identityESZ_S19_vS1A_EENS_8epilogue10collective18CollectiveEpilogueINS1C_23Sm100TmaWarpSpecializedILi4ELi2ELi16ELb1ELb0EEEJSH_NS5_IJNSS_ISE_SB_EENSS_INSA_ILi16EEESB_EEEEESI_SJ_SI_SJ_NS1C_6fusion15FusionCallbacksIS1G_NS1L_17LinearCombinationISI_fSI_fLNS_15FloatRoundStyleE2EEESH_S1K_JEEENS4_5SM1004TMEM4LOAD26SM100_TMEM_LOAD_32dp32b16xESZ_NS10_INS11_ILi2ELi4ELi3EEES14_NSS_INS5_IJS15_S1I_EEENS5_IJS1I_SB_EEEEEEENS4_39AutoVectorizingCopyWithAssumedAlignmentILi128EEENS4_14SM90_TMA_STOREES1Z_S21_S21_EEEvvEEEEvNT_6ParamsE)
        /*0044*/ 	.word	0x00000000
.L_29:


//--------------------- .nv.compat                --------------------------
	.section	.nv.compat,"",@"SHT_CUDA_COMPAT_INFO"
	.align	4
        /*0000*/ 	.byte	0x02, 0x09, 0x01, 0x00, 0x02, 0x02, 0x02, 0x00, 0x02, 0x05, 0x05, 0x00, 0x03, 0x07, 0x01, 0x01
        /*0010*/ 	.byte	0x02, 0x03, 0x01, 0x00, 0x02, 0x06, 0x01, 0x00, 0x04, 0x0b, 0x08, 0x00, 0x09, 0x00, 0x00, 0x00
        /*0020*/ 	.byte	0x00, 0x00, 0x00, 0x00


//--------------------- .nv.info._ZN7cutlass13device_kernelINS_4gemm6kernel13GemmUniversalIN4cute5tupleIJiiiiEEENS1_10collective13CollectiveMmaINS1_35MainloopSm100TmaUmmaWarpSpecializedILi4ELi2ELi4ENS5_IJNS4_1CILi1EEESB_SB_EEEEENS5_IJNSA_ILi128EEENSA_ILi64EEENSA_ILi32EEEEEENS_10tfloat32_tENS5_IJlSB_lEEESI_SJ_NS4_8TiledMMAINS4_8MMA_AtomIJNS4_17SM100_MMA_TF32_SSISI_SI_fLi128ELi64ELNS4_4UMMA5MajorE0ELSO_0ELNSN_7ScaleInE0ELSP_0EEEEEENS4_6LayoutISC_NS5_IJNSA_ILi0EEEST_ST_EEEEENS5_IJNS4_10UnderscoreESW_SW_EEEEENS4_13SM90_TMA_LOADENS4_14ComposedLayoutINS4_7SwizzleILi3ELi4ELi3EEENS4_18smem_ptr_flag_bitsILi32EEENSS_INS5_IJNSA_ILi8EEESG_EEENS5_IJSG_SB_EEEEEEEvNS4_8identityESZ_S19_vS1A_EENS_8epilogue10collective18CollectiveEpilogueINS1C_23Sm100TmaWarpSpecializedILi4ELi2ELi16ELb1ELb0EEEJSH_NS5_IJNSS_ISE_SB_EENSS_INSA_ILi16EEESB_EEEEESI_SJ_SI_SJ_NS1C_6fusion15FusionCallbacksIS1G_NS1L_17LinearCombinationISI_fSI_fLNS_15FloatRoundStyleE2EEESH_S1K_JEEENS4_5SM1004TMEM4LOAD26SM100_TMEM_LOAD_32dp32b16xESZ_NS10_INS11_ILi2ELi4ELi3EEES14_NSS_INS5_IJS15_S1I_EEENS5_IJS1I_SB_EEEEEEENS4_39AutoVectorizingCopyWithAssumedAlignmentILi128EEENS4_14SM90_TMA_STOREES1Z_S21_S21_EEEvvEEEEvNT_6ParamsE --------------------------
	.section	.nv.info._ZN7cutlass13device_kernelINS_4gemm6kernel13GemmUniversalIN4cute5tupleIJiiiiEEENS1_10collective13CollectiveMmaINS1_35MainloopSm100TmaUmmaWarpSpecializedILi4ELi2ELi4ENS5_IJNS4_1CILi1EEESB_SB_EEEEENS5_IJNSA_ILi128EEENSA_ILi64EEENSA_ILi32EEEEEENS_10tfloat32_tENS5_IJlSB_lEEESI_SJ_NS4_8TiledMMAINS4_8MMA_AtomIJNS4_17SM100_MMA_TF32_SSISI_SI_fLi128ELi64ELNS4_4UMMA5MajorE0ELSO_0ELNSN_7ScaleInE0ELSP_0EEEEEENS4_6LayoutISC_NS5_IJNSA_ILi0EEEST_ST_EEEEENS5_IJNS4_10UnderscoreESW_SW_EEEEENS4_13SM90_TMA_LOADENS4_14ComposedLayoutINS4_7SwizzleILi3ELi4ELi3EEENS4_18smem_ptr_flag_bitsILi32EEENSS_INS5_IJNSA_ILi8EEESG_EEENS5_IJSG_SB_EEEEEEEvNS4_8identityESZ_S19_vS1A_EENS_8epilogue10collective18CollectiveEpilogueINS1C_23Sm100TmaWarpSpecializedILi4ELi2ELi16ELb1ELb0EEEJSH_NS5_IJNSS_ISE_SB_EENSS_INSA_ILi16EEESB_EEEEESI_SJ_SI_SJ_NS1C_6fusion15FusionCallbacksIS1G_NS1L_17LinearCombinationISI_fSI_fLNS_15FloatRoundStyleE2EEESH_S1K_JEEENS4_5SM1004TMEM4LOAD26SM100_TMEM_LOAD_32dp32b16xESZ_NS10_INS11_ILi2ELi4ELi3EEES14_NSS_INS5_IJS15_S1I_EEENS5_IJS1I_SB_EEEEEEENS4_39AutoVectorizingCopyWithAssumedAlignmentILi128EEENS4_14SM90_TMA_STOREES1Z_S21_S21_EEEvvEEEEvNT_6ParamsE,"",@"SHT_CUDA_INFO"
	.sectionflags	@""
	.align	4


	//----- nvinfo : EIATTR_CUDA_API_VERSION
	.align		4
        /*0000*/ 	.byte	0x04, 0x37
        /*0002*/ 	.short	(.L_31 - .L_30)
.L_30:
        /*0004*/ 	.word	0x00000082


	//----- nvinfo : EIATTR_KPARAM_INFO
	.align		4
.L_31:
        /*0008*/ 	.byte	0x04, 0x17
        /*000a*/ 	.short	(.L_33 - .L_32)
.L_32:
        /*000c*/ 	.word	0x00000000
        /*0010*/ 	.short	0x0000
        /*0012*/ 	.short	0x0000
        /*0014*/ 	.byte	0x00, 0xf0, 0x01, 0x20


	//----- nvinfo : EIATTR_AT_ENTRY_FRAGMENTS
	.align		4
.L_33:
        /*0018*/ 	.byte	0x04, 0x4f
        /*001a*/ 	.short	(.L_35 - .L_34)


	//   ....[0]....
.L_34:
        /*001c*/ 	.word	0x00000006


	//----- nvinfo : EIATTR_RESERVED_SMEM_USED
	.align		4
.L_35:
        /*0020*/ 	.byte	0x01, 0x41
	.zero		2


	//----- nvinfo : EIATTR_SPARSE_MMA_MASK
	.align		4
        /*0024*/ 	.byte	0x03, 0x50
        /*0026*/ 	.short	0x0000


	//----- nvinfo : EIATTR_TCGEN05_1CTA_USED
	.align		4
        /*0028*/ 	.byte	0x01, 0x51
	.zero		2


	//----- nvinfo : EIATTR_MAXREG_COUNT
	.align		4
        /*002c*/ 	.byte	0x03, 0x1b
        /*002e*/ 	.short	0x00ff


	//----- nvinfo : EIATTR_NUM_BARRIERS
	.align		4
        /*0030*/ 	.byte	0x02, 0x4c
        /*0032*/ 	.byte	0x07
	.zero		1


	//----- nvinfo : EIATTR_EXTERNS
	.align		4
        /*0034*/ 	.byte	0x04, 0x0f
        /*0036*/ 	.short	(.L_37 - .L_36)


	//   ....[0]....
	.align		4
.L_36:
        /*0038*/ 	.word	index@(__assertfail)


	//----- nvinfo : EIATTR_MERCURY_ISA_VERSION
	.align		4
.L_37:
        /*003c*/ 	.byte	0x03, 0x5f
        /*003e*/ 	.short	0x0101


	//----- nvinfo : EIATTR_INT_WARP_WIDE_INSTR_OFFSETS
	.align		4
        /*0040*/ 	.byte	0x04, 0x31
        /*0042*/ 	.short	(.L_39 - .L_38)


	//   ....[0]....
.L_38:
        /*0044*/ 	.word	0x00001df0


	//   ....[1]....
        /*0048*/ 	.word	0x00003840


	//   ....[2]....
        /*004c*/ 	.word	0x00003860


	//   ....[3]....
        /*0050*/ 	.word	0x00003890


	//   ....[4]....
        /*0054*/ 	.word	0x000041d0


	//   ....[5]....
        /*0058*/ 	.word	0x00004240


	//   ....[6]....
        /*005c*/ 	.word	0x00004320


	//   ....[7]....
        /*0060*/ 	.word	0x000043a0


	//   ....[8]....
        /*0064*/ 	.word	0x000044b0


	//   ....[9]....
        /*0068*/ 	.word	0x00004540


	//   ....[10]....
        /*006c*/ 	.word	0x00004720


	//   ....[11]....
        /*0070*/ 	.word	0x00004880


	//----- nvinfo : EIATTR_COOP_GROUP_MASK_REGIDS
	.align		4
.L_39:
        /*0074*/ 	.byte	0x04, 0x29
        /*0076*/ 	.short	(.L_41 - .L_40)


	//   ....[0]....
.L_40:
        /*0078*/ 	.word	0xffffffff


	//   ....[1]....
        /*007c*/ 	.word	0xffffffff


	//   ....[2]....
        /*0080*/ 	.word	0xffffffff


	//   ....[3]....
        /*0084*/ 	.word	0xffffffff


	//   ....[4]....
        /*0088*/ 	.word	0xffffffff


	//   ....[5]....
        /*008c*/ 	.word	0xffffffff


	//   ....[6]....
        /*0090*/ 	.word	0xffffffff


	//   ....[7]....
        /*0094*/ 	.word	0xffffffff


	//   ....[8]....
        /*0098*/ 	.word	0xffffffff


	//   ....[9]....
        /*009c*/ 	.word	0xffffffff


	//   ....[10]....
        /*00a0*/ 	.word	0xffffffff


	//   ....[11]....
        /*00a4*/ 	.word	0xffffffff


	//   ....[12]....
        /*00a8*/ 	.word	0xffffffff


	//----- nvinfo : EIATTR_COOP_GROUP_INSTR_OFFSETS
	.align		4
.L_41:
        /*00ac*/ 	.byte	0x04, 0x28
        /*00ae*/ 	.short	(.L_43 - .L_42)


	//   ....[0]....
.L_42:
        /*00b0*/ 	.word	0x00000090


	//   ....[1]....
        /*00b4*/ 	.word	0x000004d0


	//   ....[2]....
        /*00b8*/ 	.word	0x00000640


	//   ....[3]....
        /*00bc*/ 	.word	0x000007e0


	//   ....[4]....
        /*00c0*/ 	.word	0x000008e0


	//   ....[5]....
        /*00c4*/ 	.word	0x00000a50


	//   ....[6]....
        /*00c8*/ 	.word	0x00000bf0


	//   ....[7]....
        /*00cc*/ 	.word	0x00001cd0


	//   ....[8]....
        /*00d0*/ 	.word	0x00002ab0


	//   ....[9]....
        /*00d4*/ 	.word	0x00002cc0


	//   ....[10]....
        /*00d8*/ 	.word	0x00002cf0


	//   ....[11]....
        /*00dc*/ 	.word	0x00003720


	//   ....[12]....
        /*00e0*/ 	.word	0x00003950


	//----- nvinfo : EIATTR_VRC_CTA_INIT_COUNT
	.align		4
.L_43:
        /*00e4*/ 	.byte	0x02, 0x4a
        /*00e6*/ 	.byte	0x80
	.zero		1


	//----- nvinfo : EIATTR_SYSCALL_OFFSETS
	.align		4
        /*00e8*/ 	.byte	0x04, 0x46
        /*00ea*/ 	.short	(.L_45 - .L_44)


	//   ....[0]....
.L_44:
        /*00ec*/ 	.word	0x00005300


	//   ....[1]....
        /*00f0*/ 	.word	0x000053f0


	//   ....[2]....
        /*00f4*/ 	.word	0x00005b60


	//   ....[3]....
        /*00f8*/ 	.word	0x000064e0


	//   ....[4]....
        /*00fc*/ 	.word	0x00006e30


	//   ....[5]....
        /*0100*/ 	.word	0x00007780


	//----- nvinfo : EIATTR_MBARRIER_INSTR_OFFSETS
	.align		4
.L_45:
        /*0104*/ 	.byte	0x04, 0x39
        /*0106*/ 	.short	(.L_47 - .L_46)


	//   ....[0]....
.L_46:
        /*0108*/ 	.word	0x000005b0
        /*010c*/ 	.word	0x000000ff
        /*0110*/ 	.word	0x00000000
        /*0114*/ 	.short	0x0100
        /*0116*/ 	.byte	0x05
	.zero		1


	//   ....[1]....
        /*0118*/ 	.word	0x000005c0
        /*011c*/ 	.word	0x000000ff
        /*0120*/ 	.word	0x00000020
        /*0124*/ 	.short	0x0100
        /*0126*/ 	.byte	0x05
	.zero		1


	//   ....[2]....
        /*0128*/ 	.word	0x000005d0
        /*012c*/ 	.word	0x000000ff
        /*0130*/ 	.word	0x00000008
        /*0134*/ 	.short	0x0100
        /*0136*/ 	.byte	0x05
	.zero		1


	//   ....[3]....
        /*0138*/ 	.word	0x000005e0
        /*013c*/ 	.word	0x000000ff
        /*0140*/ 	.word	0x00000028
        /*0144*/ 	.short	0x0100
        /*0146*/ 	.byte	0x05
	.zero		1


	//   ....[4]....
        /*0148*/ 	.word	0x000005f0
        /*014c*/ 	.word	0x000000ff
        /*0150*/ 	.word	0x00000010
        /*0154*/ 	.short	0x0100
        /*0156*/ 	.byte	0x05
	.zero		1


	//   ....[5]....
        /*0158*/ 	.word	0x00000600
        /*015c*/ 	.word	0x000000ff
        /*0160*/ 	.word	0x00000030
        /*0164*/ 	.short	0x0100
        /*0166*/ 	.byte	0x05
	.zero		1


	//   ....[6]....
        /*0168*/ 	.word	0x00000610
        /*016c*/ 	.word	0x000000ff
        /*0170*/ 	.word	0x00000018
        /*0174*/ 	.short	0x0100
        /*0176*/ 	.byte	0x05
	.zero		1


	//   ....[7]....
        /*0178*/ 	.word	0x00000620
        /*017c*/ 	.word	0x000000ff
        /*0180*/ 	.word	0x00000038
        /*0184*/ 	.short	0x0100
        /*0186*/ 	.byte	0x05
	.zero		1


	//   ....[8]....
        /*0188*/ 	.word	0x00000750
        /*018c*/ 	.word	0x000000ff
        /*0190*/ 	.word	0x00000040
        /*0194*/ 	.short	0x0100
        /*0196*/ 	.byte	0x07
	.zero		1


	//   ....[9]....
        /*0198*/ 	.word	0x00000760
        /*019c*/ 	.word	0x000000ff
        /*01a0*/ 	.word	0x00000060
        /*01a4*/ 	.short	0x0100
        /*01a6*/ 	.byte	0x07
	.zero		1


	//   ....[10]....
        /*01a8*/ 	.word	0x00000770
        /*01ac*/ 	.word	0x000000ff
        /*01b0*/ 	.word	0x00000048
        /*01b4*/ 	.short	0x0100
        /*01b6*/ 	.byte	0x07
	.zero		1


	//   ....[11]....
        /*01b8*/ 	.word	0x00000780
        /*01bc*/ 	.word	0x000000ff
        /*01c0*/ 	.word	0x00000068
        /*01c4*/ 	.short	0x0100
        /*01c6*/ 	.byte	0x07
	.zero		1


	//   ....[12]....
        /*01c8*/ 	.word	0x00000790
        /*01cc*/ 	.word	0x000000ff
        /*01d0*/ 	.word	0x00000050
        /*01d4*/ 	.short	0x0100
        /*01d6*/ 	.byte	0x07
	.zero		1


	//   ....[13]....
        /*01d8*/ 	.word	0x000007a0
        /*01dc*/ 	.word	0x000000ff
        /*01e0*/ 	.word	0x00000070
        /*01e4*/ 	.short	0x0100
        /*01e6*/ 	.byte	0x07
	.zero		1


	//   ....[14]....
        /*01e8*/ 	.word	0x000007b0
        /*01ec*/ 	.word	0x000000ff
        /*01f0*/ 	.word	0x00000058
        /*01f4*/ 	.short	0x0100
        /*01f6*/ 	.byte	0x07
	.zero		1


	//   ....[15]....
        /*01f8*/ 	.word	0x000007c0
        /*01fc*/ 	.word	0x000000ff
        /*0200*/ 	.word	0x00000078
        /*0204*/ 	.short	0x0100
        /*0206*/ 	.byte	0x07
	.zero		1


	//   ....[16]....
        /*0208*/ 	.word	0x000008b0
        /*020c*/ 	.word	0x000000ff
        /*0210*/ 	.word	0x00000080
        /*0214*/ 	.short	0x0100
        /*0216*/ 	.byte	0x05
	.zero		1


	//   ....[17]....
        /*0218*/ 	.word	0x000008c0
        /*021c*/ 	.word	0x000000ff
        /*0220*/ 	.word	0x00000088
        /*0224*/ 	.short	0x0100
        /*0226*/ 	.byte	0x05
	.zero		1


	//   ....[18]....
        /*0228*/ 	.word	0x00000a00
        /*022c*/ 	.word	0x000000ff
        /*0230*/ 	.word	0x00000090
        /*0234*/ 	.short	0x0100
        /*0236*/ 	.byte	0x05
	.zero		1


	//   ....[19]....
        /*0238*/ 	.word	0x00000a10
        /*023c*/ 	.word	0x000000ff
        /*0240*/ 	.word	0x000000a0
        /*0244*/ 	.short	0x0100
        /*0246*/ 	.byte	0x05
	.zero		1


	//   ....[20]....
        /*0248*/ 	.word	0x00000a20
        /*024c*/ 	.word	0x000000ff
        /*0250*/ 	.word	0x00000098
        /*0254*/ 	.short	0x0100
        /*0256*/ 	.byte	0x05
	.zero		1


	//   ....[21]....
        /*0258*/ 	.word	0x00000a30
        /*025c*/ 	.word	0x000000ff
        /*0260*/ 	.word	0x000000a8
        /*0264*/ 	.short	0x0100
        /*0266*/ 	.byte	0x05
	.zero		1


	//   ....[22]....
        /*0268*/ 	.word	0x00000b60
        /*026c*/ 	.word	0x000000ff
        /*0270*/ 	.word	0x000000b0
        /*0274*/ 	.short	0x0100
        /*0276*/ 	.byte	0x07
	.zero		1


	//   ....[23]....
        /*0278*/ 	.word	0x00000b70
        /*027c*/ 	.word	0x000000ff
        /*0280*/ 	.word	0x000000d0
        /*0284*/ 	.short	0x0100
        /*0286*/ 	.byte	0x07
	.zero		1


	//   ....[24]....
        /*0288*/ 	.word	0x00000b80
        /*028c*/ 	.word	0x000000ff
        /*0290*/ 	.word	0x000000b8
        /*0294*/ 	.short	0x0100
        /*0296*/ 	.byte	0x07
	.zero		1


	//   ....[25]....
        /*0298*/ 	.word	0x00000b90
        /*029c*/ 	.word	0x000000ff
        /*02a0*/ 	.word	0x000000d8
        /*02a4*/ 	.short	0x0100
        /*02a6*/ 	.byte	0x07
	.zero		1


	//   ....[26]....
        /*02a8*/ 	.word	0x00000ba0
        /*02ac*/ 	.word	0x000000ff
        /*02b0*/ 	.word	0x000000c0
        /*02b4*/ 	.short	0x0100
        /*02b6*/ 	.byte	0x07
	.zero		1


	//   ....[27]....
        /*02b8*/ 	.word	0x00000bb0
        /*02bc*/ 	.word	0x000000ff
        /*02c0*/ 	.word	0x000000e0
        /*02c4*/ 	.short	0x0100
        /*02c6*/ 	.byte	0x07
	.zero		1


	//   ....[28]....
        /*02c8*/ 	.word	0x00000bc0
        /*02cc*/ 	.word	0x000000ff
        /*02d0*/ 	.word	0x000000c8
        /*02d4*/ 	.short	0x0100
        /*02d6*/ 	.byte	0x07
	.zero		1


	//   ....[29]....
        /*02d8*/ 	.word	0x00000bd0
        /*02dc*/ 	.word	0x000000ff
        /*02e0*/ 	.word	0x000000e8
        /*02e4*/ 	.short	0x0100
        /*02e6*/ 	.byte	0x07
	.zero		1


	//   ....[30]....
        /*02e8*/ 	.word	0x00000cc0
        /*02ec*/ 	.word	0x000000ff
        /*02f0*/ 	.word	0x000000f0
        /*02f4*/ 	.short	0x0100
        /*02f6*/ 	.byte	0x05
	.zero		1


	//   ....[31]....
        /*02f8*/ 	.word	0x00000cd0
        /*02fc*/ 	.word	0x000000ff
        /*0300*/ 	.word	0x00000100
        /*0304*/ 	.short	0x0100
        /*0306*/ 	.byte	0x05
	.zero		1


	//   ....[32]....
        /*0308*/ 	.word	0x00000ce0
        /*030c*/ 	.word	0x000000ff
        /*0310*/ 	.word	0x000000f8
        /*0314*/ 	.short	0x0100
        /*0316*/ 	.byte	0x05
	.zero		1


	//   ....[33]....
        /*0318*/ 	.word	0x00000cf0
        /*031c*/ 	.word	0x000000ff
        /*0320*/ 	.word	0x00000108
        /*0324*/ 	.short	0x0100
        /*0326*/ 	.byte	0x05
	.zero		1


	//   ....[34]....
        /*0328*/ 	.word	0x000015d0
        /*032c*/ 	.word	0x00000003
        /*0330*/ 	.word	0x00000100
        /*0334*/ 	.short	0x010a
        /*0336*/ 	.byte	0xff
	.zero		1


	//   ....[35]....
        /*0338*/ 	.word	0x00001600
        /*033c*/ 	.word	0x00000003
        /*0340*/ 	.word	0x000000f0
        /*0344*/ 	.short	0x0101
        /*0346*/ 	.byte	0xff
	.zero		1


	//   ....[36]....
        /*0348*/ 	.word	0x000016d0
        /*034c*/ 	.word	0x000000ff
        /*0350*/ 	.word	0x00000020
        /*0354*/ 	.short	0x010a
        /*0356*/ 	.byte	0x08
	.zero		1


	//   ....[37]....
        /*0358*/ 	.word	0x00001770
        /*035c*/ 	.word	0x000000ff
        /*0360*/ 	.word	0x00000020
        /*0364*/ 	.short	0x010a
        /*0366*/ 	.byte	0x21
	.zero		1


	//   ....[38]....
        /*0368*/ 	.word	0x000018c0
        /*036c*/ 	.word	0x000000ff
        /*0370*/ 	.word	0x00000020
        /*0374*/ 	.short	0x010a
        /*0376*/ 	.byte	0x08
	.zero		1


	//   ....[39]....
        /*0378*/ 	.word	0x000019d0
        /*037c*/ 	.word	0x000000ff
        /*0380*/ 	.word	0x00000088
        /*0384*/ 	.short	0x0101
        /*0386*/ 	.byte	0x04
	.zero		1


	//   ....[40]....
        /*0388*/ 	.word	0x000019f0
        /*038c*/ 	.word	0x000000ff
        /*0390*/ 	.word	0x00000020
        /*0394*/ 	.short	0x010a
        /*0396*/ 	.byte	0x08
	.zero		1


	//   ....[41]....
        /*0398*/ 	.word	0x00001a70
        /*039c*/ 	.word	0x000000ff
        /*03a0*/ 	.word	0x00000020
        /*03a4*/ 	.short	0x010a
        /*03a6*/ 	.byte	0x11
	.zero		1


	//   ....[42]....
        /*03a8*/ 	.word	0x00001bc0
        /*03ac*/ 	.word	0x000000ff
        /*03b0*/ 	.word	0x00000020
        /*03b4*/ 	.short	0x010a
        /*03b6*/ 	.byte	0x08
	.zero		1


	//   ....[43]....
        /*03b8*/ 	.word	0x00001d00
        /*03bc*/ 	.word	0x00000002
        /*03c0*/ 	.word	0x00000090
        /*03c4*/ 	.short	0x010a
        /*03c6*/ 	.byte	0xff
	.zero		1


	//   ....[44]....
        /*03c8*/ 	.word	0x00001dc0
        /*03cc*/ 	.word	0x00000002
        /*03d0*/ 	.word	0x00000000
        /*03d4*/ 	.short	0x0101
        /*03d6*/ 	.byte	0xff
	.zero		1


	//   ....[45]....
        /*03d8*/ 	.word	0x00002320
        /*03dc*/ 	.word	0x000000ff
        /*03e0*/ 	.word	0x00000000
        /*03e4*/ 	.short	0x010a
        /*03e6*/ 	.byte	0x05
	.zero		1


	//   ....[46]....
        /*03e8*/ 	.word	0x000023b0
        /*03ec*/ 	.word	0x000000ff
        /*03f0*/ 	.word	0x00000000
        /*03f4*/ 	.short	0x010a
        /*03f6*/ 	.byte	0x05
	.zero		1


	//   ....[47]....
        /*03f8*/ 	.word	0x00002440
        /*03fc*/ 	.word	0x000000ff
        /*0400*/ 	.word	0x00000000
        /*0404*/ 	.short	0x010a
        /*0406*/ 	.byte	0x05
	.zero		1


	//   ....[48]....
        /*0408*/ 	.word	0x000024e0
        /*040c*/ 	.word	0x00000000
        /*0410*/ 	.word	0x00000000
        /*0414*/ 	.short	0x010a
        /*0416*/ 	.byte	0xff
	.zero		1


	//   ....[49]....
        /*0418*/ 	.word	0x00002600
        /*041c*/ 	.word	0x00000000
        /*0420*/ 	.word	0x000000f0
        /*0424*/ 	.short	0x010a
        /*0426*/ 	.byte	0xff
	.zero		1


	//   ....[50]....
        /*0428*/ 	.word	0x00002660
        /*042c*/ 	.word	0x00000004
        /*0430*/ 	.word	0x00000000
        /*0434*/ 	.short	0x0101
        /*0436*/ 	.byte	0xff
	.zero		1


	//   ....[51]....
        /*0438*/ 	.word	0x00002680
        /*043c*/ 	.word	0x000000ff
        /*0440*/ 	.word	0x000000a0
        /*0444*/ 	.short	0x010a
        /*0446*/ 	.byte	0x05
	.zero		1


	//   ....[52]....
        /*0448*/ 	.word	0x000027a0
        /*044c*/ 	.word	0x00000000
        /*0450*/ 	.word	0x00000090
        /*0454*/ 	.short	0x010a
        /*0456*/ 	.byte	0xff
	.zero		1


	//   ....[53]....
        /*0458*/ 	.word	0x000028b0
        /*045c*/ 	.word	0x00000000
        /*0460*/ 	.word	0x00000000
        /*0464*/ 	.short	0x0101
        /*0466*/ 	.byte	0xff
	.zero		1


	//   ....[54]....
        /*0468*/ 	.word	0x00002940
        /*046c*/ 	.word	0x000000ff
        /*0470*/ 	.word	0x000000a0
        /*0474*/ 	.short	0x0106
        /*0476*/ 	.byte	0x05
	.zero		1


	//   ....[55]....
        /*0478*/ 	.word	0x00002960
        /*047c*/ 	.word	0x000000ff
        /*0480*/ 	.word	0x000000a0
        /*0484*/ 	.short	0x010a
        /*0486*/ 	.byte	0x05
	.zero		1


	//   ....[56]....
        /*0488*/ 	.word	0x000029f0
        /*048c*/ 	.word	0x000000ff
        /*0490*/ 	.word	0x000000a0
        /*0494*/ 	.short	0x0106
        /*0496*/ 	.byte	0x04
	.zero		1


	//   ....[57]....
        /*0498*/ 	.word	0x00002a30
        /*049c*/ 	.word	0x00000000
        /*04a0*/ 	.word	0x000000a0
        /*04a4*/ 	.short	0x010a
        /*04a6*/ 	.byte	0xff
	.zero		1


	//   ....[58]....
        /*04a8*/ 	.word	0x00002f70
        /*04ac*/ 	.word	0x00000000
        /*04b0*/ 	.word	0x00000090
        /*04b4*/ 	.short	0x010a
        /*04b6*/ 	.byte	0xff
	.zero		1


	//   ....[59]....
        /*04b8*/ 	.word	0x00003080
        /*04bc*/ 	.word	0x00000003
        /*04c0*/ 	.word	0x00000000
        /*04c4*/ 	.short	0x0101
        /*04c6*/ 	.byte	0xff
	.zero		1


	//   ....[60]....
        /*04c8*/ 	.word	0x00003090
        /*04cc*/ 	.word	0x000000ff
        /*04d0*/ 	.word	0x00000000
        /*04d4*/ 	.short	0x010a
        /*04d6*/ 	.byte	0x06
	.zero		1


	//   ....[61]....
        /*04d8*/ 	.word	0x000030b0
        /*04dc*/ 	.word	0x000000ff
        /*04e0*/ 	.word	0x000000d0
        /*04e4*/ 	.short	0x010a
        /*04e6*/ 	.byte	0x07
	.zero		1


	//   ....[62]....
        /*04e8*/ 	.word	0x00003180
        /*04ec*/ 	.word	0x000000ff
        /*04f0*/ 	.word	0x00000000
        /*04f4*/ 	.short	0x010a
        /*04f6*/ 	.byte	0x06
	.zero		1


	//   ....[63]....
        /*04f8*/ 	.word	0x000032b0
        /*04fc*/ 	.word	0x000000ff
        /*0500*/ 	.word	0x00000000
        /*0504*/ 	.short	0x010a
        /*0506*/ 	.byte	0x1a
	.zero		1


	//   ....[64]....
        /*0508*/ 	.word	0x00003550
        /*050c*/ 	.word	0x000000ff
        /*0510*/ 	.word	0x00000000
        /*0514*/ 	.short	0x010a
        /*0516*/ 	.byte	0x06
	.zero		1


	//   ....[65]....
        /*0518*/ 	.word	0x000035e0
        /*051c*/ 	.word	0x000000ff
        /*0520*/ 	.word	0x00000000
        /*0524*/ 	.short	0x010a
        /*0526*/ 	.byte	0x06
	.zero		1


	//   ....[66]....
        /*0528*/ 	.word	0x00003670
        /*052c*/ 	.word	0x000000ff
        /*0530*/ 	.word	0x00000000
        /*0534*/ 	.short	0x010a
        /*0536*/ 	.byte	0x06
	.zero		1


	//   ....[67]....
        /*0538*/ 	.word	0x00003700
        /*053c*/ 	.word	0x000000ff
        /*0540*/ 	.word	0x00000000
        /*0544*/ 	.short	0x010a
        /*0546*/ 	.byte	0x07
	.zero		1


	//   ....[68]....
        /*0548*/ 	.word	0x00003b80
        /*054c*/ 	.word	0x00000000
        /*0550*/ 	.word	0x00000090
        /*0554*/ 	.short	0x010a
        /*0556*/ 	.byte	0xff
	.zero		1


	//   ....[69]....
        /*0558*/ 	.word	0x00003c40
        /*055c*/ 	.word	0x00000000
        /*0560*/ 	.word	0x00000000
        /*0564*/ 	.short	0x0101
        /*0566*/ 	.byte	0xff
	.zero		1


	//   ....[70]....
        /*0568*/ 	.word	0x00003f60
        /*056c*/ 	.word	0x000000ff
        /*0570*/ 	.word	0x00000088
        /*0574*/ 	.short	0x010a
        /*0576*/ 	.byte	0x07
	.zero		1


	//   ....[71]....
        /*0578*/ 	.word	0x00004150
        /*057c*/ 	.word	0x000000ff
        /*0580*/ 	.word	0x00000060
        /*0584*/ 	.short	0x010a
        /*0586*/ 	.byte	0x07
	.zero		1


	//   ....[72]....
        /*0588*/ 	.word	0x000042c0
        /*058c*/ 	.word	0x000000ff
        /*0590*/ 	.word	0x00000040
        /*0594*/ 	.short	0x010b
        /*0596*/ 	.byte	0x07
	.zero		1


	//   ....[73]....
        /*0598*/ 	.word	0x000042d0
        /*059c*/ 	.word	0x000000ff
        /*05a0*/ 	.word	0x00000000
        /*05a4*/ 	.short	0x0101
        /*05a6*/ 	.byte	0x08
	.zero		1


	//   ....[74]....
        /*05a8*/ 	.word	0x000042f0
        /*05ac*/ 	.word	0x000000ff
        /*05b0*/ 	.word	0x00000068
        /*05b4*/ 	.short	0x010a
        /*05b6*/ 	.byte	0x07
	.zero		1


	//   ....[75]....
        /*05b8*/ 	.word	0x00004450
        /*05bc*/ 	.word	0x000000ff
        /*05c0*/ 	.word	0x00000048
        /*05c4*/ 	.short	0x010b
        /*05c6*/ 	.byte	0x07
	.zero		1


	//   ....[76]....
        /*05c8*/ 	.word	0x00004460
        /*05cc*/ 	.word	0x000000ff
        /*05d0*/ 	.word	0x00000000
        /*05d4*/ 	.short	0x0101
        /*05d6*/ 	.byte	0x08
	.zero		1


	//   ....[77]....
        /*05d8*/ 	.word	0x00004470
        /*05dc*/ 	.word	0x000000ff
        /*05e0*/ 	.word	0x00000070
        /*05e4*/ 	.short	0x010a
        /*05e6*/ 	.byte	0x07
	.zero		1


	//   ....[78]....
        /*05e8*/ 	.word	0x00004610
        /*05ec*/ 	.word	0x000000ff
        /*05f0*/ 	.word	0x00000050
        /*05f4*/ 	.short	0x010b
        /*05f6*/ 	.byte	0x07
	.zero		1


	//   ....[79]....
        /*05f8*/ 	.word	0x00004680
        /*05fc*/ 	.word	0x000000ff
        /*0600*/ 	.word	0x00000000
        /*0604*/ 	.short	0x0101
        /*0606*/ 	.byte	0x08
	.zero		1


	//   ....[80]....
        /*0608*/ 	.word	0x000046b0
        /*060c*/ 	.word	0x000000ff
        /*0610*/ 	.word	0x00000078
        /*0614*/ 	.short	0x010a
        /*0616*/ 	.byte	0x07
	.zero		1


	//   ....[81]....
        /*0618*/ 	.word	0x000048c0
        /*061c*/ 	.word	0x000000ff
        /*0620*/ 	.word	0x00000058
        /*0624*/ 	.short	0x010b
        /*0626*/ 	.byte	0x07
	.zero		1


	//   ....[82]....
        /*0628*/ 	.word	0x000048e0
        /*062c*/ 	.word	0x000000ff
        /*0630*/ 	.word	0x00000000
        /*0634*/ 	.short	0x0101
        /*0636*/ 	.byte	0x0d
	.zero		1


	//   ....[83]....
        /*0638*/ 	.word	0x00004910
        /*063c*/ 	.word	0x000000ff
        /*0640*/ 	.word	0x00000060
        /*0644*/ 	.short	0x010a
        /*0646*/ 	.byte	0x07
	.zero		1


	//   ....[84]....
        /*0648*/ 	.word	0x00004930
        /*064c*/ 	.word	0x000000ff
        /*0650*/ 	.word	0x00000068
        /*0654*/ 	.short	0x010a
        /*0656*/ 	.byte	0x07
	.zero		1


	//   ....[85]....
        /*0658*/ 	.word	0x00004950
        /*065c*/ 	.word	0x000000ff
        /*0660*/ 	.word	0x00000070
        /*0664*/ 	.short	0x010a
        /*0666*/ 	.byte	0x07
	.zero		1


	//   ....[86]....
        /*0668*/ 	.word	0x00004990
        /*066c*/ 	.word	0x00000000
        /*0670*/ 	.word	0x00000078
        /*0674*/ 	.short	0x010a
        /*0676*/ 	.byte	0xff
	.zero		1


	//   ....[87]....
        /*0678*/ 	.word	0x00004cc0
        /*067c*/ 	.word	0x00000000
        /*0680*/ 	.word	0x00000090
        /*0684*/ 	.short	0x010a
        /*0686*/ 	.byte	0xff
	.zero		1


	//   ....[88]....
        /*0688*/ 	.word	0x00004dd0
        /*068c*/ 	.word	0x00000000
        /*0690*/ 	.word	0x00000000
        /*0694*/ 	.short	0x0101
        /*0696*/ 	.byte	0xff
	.zero		1


	//   ....[89]....
        /*0698*/ 	.word	0x00005820
        /*069c*/ 	.word	0x000000ff
        /*06a0*/ 	.word	0x00000040
        /*06a4*/ 	.short	0x010a
        /*06a6*/ 	.byte	0x30
	.zero		1


	//   ....[90]....
        /*06a8*/ 	.word	0x00005860
        /*06ac*/ 	.word	0x00000058
        /*06b0*/ 	.word	0x000000b0
        /*06b4*/ 	.short	0x010a
        /*06b6*/ 	.byte	0xff
	.zero		1


	//   ....[91]....
        /*06b8*/ 	.word	0x00005950
        /*06bc*/ 	.word	0x000000ff
        /*06c0*/ 	.word	0x00000040
        /*06c4*/ 	.short	0x010a
        /*06c6*/ 	.byte	0x30
	.zero		1


	//   ....[92]....
        /*06c8*/ 	.word	0x00005a40
        /*06cc*/ 	.word	0x00000058
        /*06d0*/ 	.word	0x000000b0
        /*06d4*/ 	.short	0x010a
        /*06d6*/ 	.byte	0xff
	.zero		1


	//   ....[93]....
        /*06d8*/ 	.word	0x00006210
        /*06dc*/ 	.word	0x00000000
        /*06e0*/ 	.word	0x00000000
        /*06e4*/ 	.short	0x0101
        /*06e6*/ 	.byte	0xff
	.zero		1


	//   ....[94]....
        /*06e8*/ 	.word	0x00006220
        /*06ec*/ 	.word	0x00000003
        /*06f0*/ 	.word	0x00000040
        /*06f4*/ 	.short	0x010a
        /*06f6*/ 	.byte	0xff
	.zero		1


	//   ....[95]....
        /*06f8*/ 	.word	0x00006300
        /*06fc*/ 	.word	0x00000003
        /*0700*/ 	.word	0x00000040
        /*0704*/ 	.short	0x010a
        /*0706*/ 	.byte	0xff
	.zero		1


	//   ....[96]....
        /*0708*/ 	.word	0x00006b60
        /*070c*/ 	.word	0x0000005b
        /*0710*/ 	.word	0x00000000
        /*0714*/ 	.short	0x0101
        /*0716*/ 	.byte	0xff
	.zero		1


	//   ....[97]....
        /*0718*/ 	.word	0x00006b80
        /*071c*/ 	.word	0x0000005c
        /*0720*/ 	.word	0x00000040
        /*0724*/ 	.short	0x010a
        /*0726*/ 	.byte	0xff
	.zero		1


	//   ....[98]....
        /*0728*/ 	.word	0x00006c50
        /*072c*/ 	.word	0x0000005c
        /*0730*/ 	.word	0x00000040
        /*0734*/ 	.short	0x010a
        /*0736*/ 	.byte	0xff
	.zero		1


	//   ....[99]....
        /*0738*/ 	.word	0x000074b0
        /*073c*/ 	.word	0x0000005b
        /*0740*/ 	.word	0x00000000
        /*0744*/ 	.short	0x0101
        /*0746*/ 	.byte	0xff
	.zero		1


	//   ....[100]....
        /*0748*/ 	.word	0x000074d0
        /*074c*/ 	.word	0x0000005c
        /*0750*/ 	.word	0x00000040
        /*0754*/ 	.short	0x010a
        /*0756*/ 	.byte	0xff
	.zero		1


	//   ....[101]....
        /*0758*/ 	.word	0x000075a0
        /*075c*/ 	.word	0x0000005c
        /*0760*/ 	.word	0x00000040
        /*0764*/ 	.short	0x010a
        /*0766*/ 	.byte	0xff
	.zero		1


	//   ....[102]....
        /*0768*/ 	.word	0x000078e0
        /*076c*/ 	.word	0x000000ff
        /*0770*/ 	.word	0x00000000
        /*0774*/ 	.short	0x0101
        /*0776*/ 	.byte	0x05
	.zero		1


	//   ....[103]....
        /*0778*/ 	.word	0x00007e60
        /*077c*/ 	.word	0x00000002
        /*0780*/ 	.word	0x00000000
        /*0784*/ 	.short	0x0101
        /*0786*/ 	.byte	0xff
	.zero		1


	//   ....[104]....
        /*0788*/ 	.word	0x000080d0
        /*078c*/ 	.word	0x000000ff
        /*0790*/ 	.word	0x00000000
        /*0794*/ 	.short	0x0101
        /*0796*/ 	.byte	0x04
	.zero		1


	//   ....[105]....
        /*0798*/ 	.word	0x000080f0
        /*079c*/ 	.word	0x00000003
        /*07a0*/ 	.word	0x00000100
        /*07a4*/ 	.short	0x010a
        /*07a6*/ 	.byte	0xff
	.zero		1


	//   ....[106]....
        /*07a8*/ 	.word	0x00008150
        /*07ac*/ 	.word	0x00000002
        /*07b0*/ 	.word	0x00000020
        /*07b4*/ 	.short	0x010a
        /*07b6*/ 	.byte	0xff
	.zero		1


	//   ....[107]....
        /*07b8*/ 	.word	0x000081b0
        /*07bc*/ 	.word	0x00000002
        /*07c0*/ 	.word	0x00000020
        /*07c4*/ 	.short	0x010a
        /*07c6*/ 	.byte	0xff
	.zero		1


	//   ....[108]....
        /*07c8*/ 	.word	0x00008200
        /*07cc*/ 	.word	0x00000002
        /*07d0*/ 	.word	0x00000090
        /*07d4*/ 	.short	0x010a
        /*07d6*/ 	.byte	0xff
	.zero		1


	//   ....[109]....
        /*07d8*/ 	.word	0x00008260
        /*07dc*/ 	.word	0x00000000
        /*07e0*/ 	.word	0x00000000
        /*07e4*/ 	.short	0x010a
        /*07e6*/ 	.byte	0xff
	.zero		1


	//   ....[110]....
        /*07e8*/ 	.word	0x000082c0
        /*07ec*/ 	.word	0x00000000
        /*07f0*/ 	.word	0x00000000
        /*07f4*/ 	.short	0x010a
        /*07f6*/ 	.byte	0xff
	.zero		1


	//   ....[111]....
        /*07f8*/ 	.word	0x00008320
        /*07fc*/ 	.word	0x00000000
        /*0800*/ 	.word	0x00000000
        /*0804*/ 	.short	0x010a
        /*0806*/ 	.byte	0xff
	.zero		1


	//   ....[112]....
        /*0808*/ 	.word	0x00008370
        /*080c*/ 	.word	0x00000000
        /*0810*/ 	.word	0x000000f0
        /*0814*/ 	.short	0x010a
        /*0816*/ 	.byte	0xff
	.zero		1


	//   ....[113]....
        /*0818*/ 	.word	0x000083d0
        /*081c*/ 	.word	0x00000000
        /*0820*/ 	.word	0x000000a0
        /*0824*/ 	.short	0x010a
        /*0826*/ 	.byte	0xff
	.zero		1


	//   ....[114]....
        /*0828*/ 	.word	0x00008420
        /*082c*/ 	.word	0x00000000
        /*0830*/ 	.word	0x00000090
        /*0834*/ 	.short	0x010a
        /*0836*/ 	.byte	0xff
	.zero		1


	//   ....[115]....
        /*0838*/ 	.word	0x00008480
        /*083c*/ 	.word	0x00000000
        /*0840*/ 	.word	0x000000a0
        /*0844*/ 	.short	0x010a
        /*0846*/ 	.byte	0xff
	.zero		1


	//   ....[116]....
        /*0848*/ 	.word	0x000084d0
        /*084c*/ 	.word	0x00000000
        /*0850*/ 	.word	0x00000090
        /*0854*/ 	.short	0x010a
        /*0856*/ 	.byte	0xff
	.zero		1


	//   ....[117]....
        /*0858*/ 	.word	0x00008530
        /*085c*/ 	.word	0x00000003
        /*0860*/ 	.word	0x000000d0
        /*0864*/ 	.short	0x010a
        /*0866*/ 	.byte	0xff
	.zero		1


	//   ....[118]....
        /*0868*/ 	.word	0x00008590
        /*086c*/ 	.word	0x00000000
        /*0870*/ 	.word	0x00000000
        /*0874*/ 	.short	0x010a
        /*0876*/ 	.byte	0xff
	.zero		1


	//   ....[119]....
        /*0878*/ 	.word	0x000085f0
        /*087c*/ 	.word	0x00000000
        /*0880*/ 	.word	0x00000000
        /*0884*/ 	.short	0x010a
        /*0886*/ 	.byte	0xff
	.zero		1


	//   ....[120]....
        /*0888*/ 	.word	0x00008650
        /*088c*/ 	.word	0x00000000
        /*0890*/ 	.word	0x00000000
        /*0894*/ 	.short	0x010a
        /*0896*/ 	.byte	0xff
	.zero		1


	//   ....[121]....
        /*0898*/ 	.word	0x000086b0
        /*089c*/ 	.word	0x00000000
        /*08a0*/ 	.word	0x00000000
        /*08a4*/ 	.short	0x010a
        /*08a6*/ 	.byte	0xff
	.zero		1


	//   ....[122]....
        /*08a8*/ 	.word	0x00008710
        /*08ac*/ 	.word	0x00000000
        /*08b0*/ 	.word	0x00000000
        /*08b4*/ 	.short	0x010a
        /*08b6*/ 	.byte	0xff
	.zero		1


	//   ....[123]....
        /*08b8*/ 	.word	0x00008760
        /*08bc*/ 	.word	0x00000000
        /*08c0*/ 	.word	0x00000090
        /*08c4*/ 	.short	0x010a
        /*08c6*/ 	.byte	0xff
	.zero		1


	//   ....[124]....
        /*08c8*/ 	.word	0x000087c0
        /*08cc*/ 	.word	0x00000000
        /*08d0*/ 	.word	0x00000088
        /*08d4*/ 	.short	0x010a
        /*08d6*/ 	.byte	0xff
	.zero		1


	//   ....[125]....
        /*08d8*/ 	.word	0x00008820
        /*08dc*/ 	.word	0x00000003
        /*08e0*/ 	.word	0x00000060
        /*08e4*/ 	.short	0x010a
        /*08e6*/ 	.byte	0xff
	.zero		1


	//   ....[126]....
        /*08e8*/ 	.word	0x00008880
        /*08ec*/ 	.word	0x00000003
        /*08f0*/ 	.word	0x00000068
        /*08f4*/ 	.short	0x010a
        /*08f6*/ 	.byte	0xff
	.zero		1


	//   ....[127]....
        /*08f8*/ 	.word	0x000088e0
        /*08fc*/ 	.word	0x00000003
        /*0900*/ 	.word	0x00000070
        /*0904*/ 	.short	0x010a
        /*0906*/ 	.byte	0xff
	.zero		1


	//   ....[128]....
        /*0908*/ 	.word	0x00008940
        /*090c*/ 	.word	0x00000003
        /*0910*/ 	.word	0x00000078
        /*0914*/ 	.short	0x010a
        /*0916*/ 	.byte	0xff
	.zero		1


	//   ....[129]....
        /*0918*/ 	.word	0x000089a0
        /*091c*/ 	.word	0x00000000
        /*0920*/ 	.word	0x00000060
        /*0924*/ 	.short	0x010a
        /*0926*/ 	.byte	0xff
	.zero		1


	//   ....[130]....
        /*0928*/ 	.word	0x00008a00
        /*092c*/ 	.word	0x00000000
        /*0930*/ 	.word	0x00000068
        /*0934*/ 	.short	0x010a
        /*0936*/ 	.byte	0xff
	.zero		1


	//   ....[131]....
        /*0938*/ 	.word	0x00008a60
        /*093c*/ 	.word	0x00000000
        /*0940*/ 	.word	0x00000070
        /*0944*/ 	.short	0x010a
        /*0946*/ 	.byte	0xff
	.zero		1


	//   ....[132]....
        /*0948*/ 	.word	0x00008ab0
        /*094c*/ 	.word	0x00000000
        /*0950*/ 	.word	0x00000090
        /*0954*/ 	.short	0x010a
        /*0956*/ 	.byte	0xff
	.zero		1


	//   ....[133]....
        /*0958*/ 	.word	0x00008b10
        /*095c*/ 	.word	0x00000000
        /*0960*/ 	.word	0x00000040
        /*0964*/ 	.short	0x010a
        /*0966*/ 	.byte	0xff
	.zero		1


	//   ....[134]....
        /*0968*/ 	.word	0x00008b60
        /*096c*/ 	.word	0x00000058
        /*0970*/ 	.word	0x000000b0
        /*0974*/ 	.short	0x010a
        /*0976*/ 	.byte	0xff
	.zero		1


	//   ....[135]....
        /*0978*/ 	.word	0x00008bb0
        /*097c*/ 	.word	0x00000003
        /*0980*/ 	.word	0x00000040
        /*0984*/ 	.short	0x010a
        /*0986*/ 	.byte	0xff
	.zero		1


	//   ....[136]....
        /*0988*/ 	.word	0x00008c00
        /*098c*/ 	.word	0x0000005c
        /*0990*/ 	.word	0x00000040
        /*0994*/ 	.short	0x010a
        /*0996*/ 	.byte	0xff
	.zero		1


	//   ....[137]....
        /*0998*/ 	.word	0x00008c50
        /*099c*/ 	.word	0x0000005c
        /*09a0*/ 	.word	0x00000040
        /*09a4*/ 	.short	0x010a
        /*09a6*/ 	.byte	0xff
	.zero		1


	//----- nvinfo : EIATTR_NUM_MBARRIERS
	.align		4
.L_47:
        /*09a8*/ 	.byte	0x03, 0x38
        /*09aa*/ 	.short	0x0022


	//----- nvinfo : EIATTR_EXIT_INSTR_OFFSETS
	.align		4
        /*09ac*/ 	.byte	0x04, 0x1c
        /*09ae*/ 	.short	(.L_49 - .L_48)


	//   ....[0]....
.L_48:
        /*09b0*/ 	.word	0x00002510


	//   ....[1]....
        /*09b4*/ 	.word	0x00002a00


	//   ....[2]....
        /*09b8*/ 	.word	0x00002a60


	//   ....[3]....
        /*09bc*/ 	.word	0x00003960


	//   ....[4]....
        /*09c0*/ 	.word	0x000049c0


	//   ....[5]....
        /*09c4*/ 	.word	0x00004a00


	//   ....[6]....
        /*09c8*/ 	.word	0x00007fc0


	//   ....[7]....
        /*09cc*/ 	.word	0x00008040


	//   ....[8]....
        /*09d0*/ 	.word	0x00008070


	//   ....[9]....
        /*09d4*/ 	.word	0x000080e0


	//----- nvinfo : EIATTR_MAX_THREADS
	.align		4
.L_49:
        /*09d8*/ 	.byte	0x04, 0x05
        /*09da*/ 	.short	(.L_51 - .L_50)
.L_50:
        /*09dc*/ 	.word	0x00000100
        /*09e0*/ 	.word	0x00000001
        /*09e4*/ 	.word	0x00000001


	//----- nvinfo : EIATTR_CRS_STACK_SIZE
	.align		4
.L_51:
        /*09e8*/ 	.byte	0x04, 0x1e
        /*09ea*/ 	.short	(.L_53 - .L_52)
.L_52:
        /*09ec*/ 	.word	0x00000000


	//----- nvinfo : EIATTR_CBANK_PARAM_SIZE
	.align		4
.L_53:
        /*09f0*/ 	.byte	0x03, 0x19
        /*09f2*/ 	.short	0x0800


	//----- nvinfo : EIATTR_PARAM_CBANK
	.align		4
        /*09f4*/ 	.byte	0x04, 0x0a
        /*09f6*/ 	.short	(.L_55 - .L_54)
	.align		4
.L_54:
        /*09f8*/ 	.word	index@(.nv.constant0._ZN7cutlass13device_kernelINS_4gemm6kernel13GemmUniversalIN4cute5tupleIJiiiiEEENS1_10collective13CollectiveMmaINS1_35MainloopSm100TmaUmmaWarpSpecializedILi4ELi2ELi4ENS5_IJNS4_1CILi1EEESB_SB_EEEEENS5_IJNSA_ILi128EEENSA_ILi64EEENSA_ILi32EEEEEENS_10tfloat32_tENS5_IJlSB_lEEESI_SJ_NS4_8TiledMMAINS4_8MMA_AtomIJNS4_17SM100_MMA_TF32_SSISI_SI_fLi128ELi64ELNS4_4UMMA5MajorE0ELSO_0ELNSN_7ScaleInE0ELSP_0EEEEEENS4_6LayoutISC_NS5_IJNSA_ILi0EEEST_ST_EEEEENS5_IJNS4_10UnderscoreESW_SW_EEEEENS4_13SM90_TMA_LOADENS4_14ComposedLayoutINS4_7SwizzleILi3ELi4ELi3EEENS4_18smem_ptr_flag_bitsILi32EEENSS_INS5_IJNSA_ILi8EEESG_EEENS5_IJSG_SB_EEEEEEEvNS4_8identityESZ_S19_vS1A_EENS_8epilogue10collective18CollectiveEpilogueINS1C_23Sm100TmaWarpSpecializedILi4ELi2ELi16ELb1ELb0EEEJSH_NS5_IJNSS_ISE_SB_EENSS_INSA_ILi16EEESB_EEEEESI_SJ_SI_SJ_NS1C_6fusion15FusionCallbacksIS1G_NS1L_17LinearCombinationISI_fSI_fLNS_15FloatRoundStyleE2EEESH_S1K_JEEENS4_5SM1004TMEM4LOAD26SM100_TMEM_LOAD_32dp32b16xESZ_NS10_INS11_ILi2ELi4ELi3EEES14_NSS_INS5_IJS15_S1I_EEENS5_IJS1I_SB_EEEEEEENS4_39AutoVectorizingCopyWithAssumedAlignmentILi128EEENS4_14SM90_TMA_STOREES1Z_S21_S21_EEEvvEEEEvNT_6ParamsE)
        /*09fc*/ 	.short	0x0380
        /*09fe*/ 	.short	0x0800


	//----- nvinfo : EIATTR_SW_WAR
	.align		4
.L_55:
        /*0a00*/ 	.byte	0x04, 0x36
        /*0a02*/ 	.short	(.L_57 - .L_56)
.L_56:
        /*0a04*/ 	.word	0x00000008
.L_57:


//--------------------- .nv.callgraph             --------------------------
	.section	.nv.callgraph,"",@"SHT_CUDA_CALLGRAPH"
	.align	4
	.sectionentsize	8
	.align		4
        /*0000*/ 	.word	0x00000000
	.align		4
        /*0004*/ 	.word	0xffffffff
	.align		4
        /*0008*/ 	.word	index@(_ZN7cutlass13device_kernelINS_4gemm6kernel13GemmUniversalIN4cute5tupleIJiiiiEEENS1_10collective13CollectiveMmaINS1_35MainloopSm100TmaUmmaWarpSpecializedILi4ELi2ELi4ENS5_IJNS4_1CILi1EEESB_SB_EEEEENS5_IJNSA_ILi128EEENSA_ILi64EEENSA_ILi32EEEEEENS_10tfloat32_tENS5_IJlSB_lEEESI_SJ_NS4_8TiledMMAINS4_8MMA_AtomIJNS4_17SM100_MMA_TF32_SSISI_SI_fLi128ELi64ELNS4_4UMMA5MajorE0ELSO_0ELNSN_7ScaleInE0ELSP_0EEEEEENS4_6LayoutISC_NS5_IJNSA_ILi0EEEST_ST_EEEEENS5_IJNS4_10UnderscoreESW_SW_EEEEENS4_13SM90_TMA_LOADENS4_14ComposedLayoutINS4_7SwizzleILi3ELi4ELi3EEENS4_18smem_ptr_flag_bitsILi32EEENSS_INS5_IJNSA_ILi8EEESG_EEENS5_IJSG_SB_EEEEEEEvNS4_8identityESZ_S19_vS1A_EENS_8epilogue10collective18CollectiveEpilogueINS1C_23Sm100TmaWarpSpecializedILi4ELi2ELi16ELb1ELb0EEEJSH_NS5_IJNSS_ISE_SB_EENSS_INSA_ILi16EEESB_EEEEESI_SJ_SI_SJ_NS1C_6fusion15FusionCallbacksIS1G_NS1L_17LinearCombinationISI_fSI_fLNS_15FloatRoundStyleE2EEESH_S1K_JEEENS4_5SM1004TMEM4LOAD26SM100_TMEM_LOAD_32dp32b16xESZ_NS10_INS11_ILi2ELi4ELi3EEES14_NSS_INS5_IJS15_S1I_EEENS5_IJS1I_SB_EEEEEEENS4_39AutoVectorizingCopyWithAssumedAlignmentILi128EEENS4_14SM90_TMA_STOREES1Z_S21_S21_EEEvvEEEEvNT_6ParamsE)
	.align		4
        /*000c*/ 	.word	index@(__assertfail)
	.align		4
        /*0010*/ 	.word	0x00000000
	.align		4
        /*0014*/ 	.word	0xfffffffe
	.align		4
        /*0018*/ 	.word	0x00000000
	.align		4
        /*001c*/ 	.word	0xfffffffd
	.align		4
        /*0020*/ 	.word	0x00000000
	.align		4
        /*0024*/ 	.word	0xfffffffc


//--------------------- .nv.constant4             --------------------------
	.section	.nv.constant4,"a",@progbits
	.align	8
	.align		8
.nv.constant4:
        /*0000*/ 	.dword	__assertfail
	.align		8
        /*0008*/ 	.dword	__unnamed_1
	.align		8
        /*0010*/ 	.dword	__unnamed_2
	.align		8
        /*0018*/ 	.dword	_ZN40_INTERNAL_2e5cfcbe_4_k_cu_2e1bf7c7_171954cuda3std3__45__cpo5beginE
	.align		8
        /*0020*/ 	.dword	_ZN40_INTERNAL_2e5cfcbe_4_k_cu_2e1bf7c7_171954cuda3std3__45__cpo3endE
	.align		8
        /*0028*/ 	.dword	_ZN40_INTERNAL_2e5cfcbe_4_k_cu_2e1bf7c7_171954cuda3std3__45__cpo6cbeginE
	.align		8
        /*0030*/ 	.dword	_ZN40_INTERNAL_2e5cfcbe_4_k_cu_2e1bf7c7_171954cuda3std3__45__cpo4cendE
	.align		8
        /*0038*/ 	.dword	_ZN40_INTERNAL_2e5cfcbe_4_k_cu_2e1bf7c7_171954cuda3std3__442_GLOBAL__N__2e5cfcbe_4_k_cu_2e1bf7c7_171956ignoreE
	.align		8
        /*0040*/ 	.dword	_ZN40_INTERNAL_2e5cfcbe_4_k_cu_2e1bf7c7_171954cuda3std3__419piecewise_constructE
	.align		8
        /*0048*/ 	.dword	_ZN40_INTERNAL_2e5cfcbe_4_k_cu_2e1bf7c7_171954cuda3std3__48in_placeE
	.align		8
        /*0050*/ 	.dword	_ZN40_INTERNAL_2e5cfcbe_4_k_cu_2e1bf7c7_171954cuda3std6ranges3__45__cpo4swapE
	.align		8
        /*0058*/ 	.dword	_ZN40_INTERNAL_2e5cfcbe_4_k_cu_2e1bf7c7_171954cuda3std6ranges3__45__cpo9iter_moveE
	.align		8
        /*0060*/ 	.dword	_ZN40_INTERNAL_2e5cfcbe_4_k_cu_2e1bf7c7_171954cute7productE
	.align		8
        /*0068*/ 	.dword	_ZN40_INTERNAL_2e5cfcbe_4_k_cu_2e1bf7c7_171954cute1_E
	.align		8
        /*0070*/ 	.dword	$str$25
	.align		8
        /*0078*/ 	.dword	$str$26
	.align		8
        /*0080*/ 	.dword	$str$27
	.align		8
        /*0088*/ 	.dword	$str$28


//--------------------- .text._ZN7cutlass13device_kernelINS_4gemm6kernel13GemmUniversalIN4cute5tupleIJiiiiEEENS1_10collective13CollectiveMmaINS1_35MainloopSm100TmaUmmaWarpSpecializedILi4ELi2ELi4ENS5_IJNS4_1CILi1EEESB_SB_EEEEENS5_IJNSA_ILi128EEENSA_ILi64EEENSA_ILi32EEEEEENS_10tfloat32_tENS5_IJlSB_lEEESI_SJ_NS4_8TiledMMAINS4_8MMA_AtomIJNS4_17SM100_MMA_TF32_SSISI_SI_fLi128ELi64ELNS4_4UMMA5MajorE0ELSO_0ELNSN_7ScaleInE0ELSP_0EEEEEENS4_6LayoutISC_NS5_IJNSA_ILi0EEEST_ST_EEEEENS5_IJNS4_10UnderscoreESW_SW_EEEEENS4_13SM90_TMA_LOADENS4_14ComposedLayoutINS4_7SwizzleILi3ELi4ELi3EEENS4_18smem_ptr_flag_bitsILi32EEENSS_INS5_IJNSA_ILi8EEESG_EEENS5_IJSG_SB_EEEEEEEvNS4_8identityESZ_S19_vS1A_EENS_8epilogue10collective18CollectiveEpilogueINS1C_23Sm100TmaWarpSpecializedILi4ELi2ELi16ELb1ELb0EEEJSH_NS5_IJNSS_ISE_SB_EENSS_INSA_ILi16EEESB_EEEEESI_SJ_SI_SJ_NS1C_6fusion15FusionCallbacksIS1G_NS1L_17LinearCombinationISI_fSI_fLNS_15FloatRoundStyleE2EEESH_S1K_JEEENS4_5SM1004TMEM4LOAD26SM100_TMEM_LOAD_32dp32b16xESZ_NS10_INS11_ILi2ELi4ELi3EEES14_NSS_INS5_IJS15_S1I_EEENS5_IJS1I_SB_EEEEEEENS4_39AutoVectorizingCopyWithAssumedAlignmentILi128EEENS4_14SM90_TMA_STOREES1Z_S21_S21_EEEvvEEEEvNT_6ParamsE --------------------------
	.section	.text._ZN7cutlass13device_kernelINS_4gemm6kernel13GemmUniversalIN4cute5tupleIJiiiiEEENS1_10collective13CollectiveMmaINS1_35MainloopSm100TmaUmmaWarpSpecializedILi4ELi2ELi4ENS5_IJNS4_1CILi1EEESB_SB_EEEEENS5_IJNSA_ILi128EEENSA_ILi64EEENSA_ILi32EEEEEENS_10tfloat32_tENS5_IJlSB_lEEESI_SJ_NS4_8TiledMMAINS4_8MMA_AtomIJNS4_17SM100_MMA_TF32_SSISI_SI_fLi128ELi64ELNS4_4UMMA5MajorE0ELSO_0ELNSN_7ScaleInE0ELSP_0EEEEEENS4_6LayoutISC_NS5_IJNSA_ILi0EEEST_ST_EEEEENS5_IJNS4_10UnderscoreESW_SW_EEEEENS4_13SM90_TMA_LOADENS4_14ComposedLayoutINS4_7SwizzleILi3ELi4ELi3EEENS4_18smem_ptr_flag_bitsILi32EEENSS_INS5_IJNSA_ILi8EEESG_EEENS5_IJSG_SB_EEEEEEEvNS4_8identityESZ_S19_vS1A_EENS_8epilogue10collective18CollectiveEpilogueINS1C_23Sm100TmaWarpSpecializedILi4ELi2ELi16ELb1ELb0EEEJSH_NS5_IJNSS_ISE_SB_EENSS_INSA_ILi16EEESB_EEEEESI_SJ_SI_SJ_NS1C_6fusion15FusionCallbacksIS1G_NS1L_17LinearCombinationISI_fSI_fLNS_15FloatRoundStyleE2EEESH_S1K_JEEENS4_5SM1004TMEM4LOAD26SM100_TMEM_LOAD_32dp32b16xESZ_NS10_INS11_ILi2ELi4ELi3EEES14_NSS_INS5_IJS15_S1I_EEENS5_IJS1I_SB_EEEEEEENS4_39AutoVectorizingCopyWithAssumedAlignmentILi128EEENS4_14SM90_TMA_STOREES1Z_S21_S21_EEEvvEEEEvNT_6ParamsE,"ax",@progbits
	.align	128
.text._ZN7cutlass13device_kernelINS_4gemm6kernel13GemmUniversalIN4cute5tupleIJiiiiEEENS1_10collective13CollectiveMmaINS1_35MainloopSm100TmaUmmaWarpSpecializedILi4ELi2ELi4ENS5_IJNS4_1CILi1EEESB_SB_EEEEENS5_IJNSA_ILi128EEENSA_ILi64EEENSA_ILi32EEEEEENS_10tfloat32_tENS5_IJlSB_lEEESI_SJ_NS4_8TiledMMAINS4_8MMA_AtomIJNS4_17SM100_MMA_TF32_SSISI_SI_fLi128ELi64ELNS4_4UMMA5MajorE0ELSO_0ELNSN_7ScaleInE0ELSP_0EEEEEENS4_6LayoutISC_NS5_IJNSA_ILi0EEEST_ST_EEEEENS5_IJNS4_10UnderscoreESW_SW_EEEEENS4_13SM90_TMA_LOADENS4_14ComposedLayoutINS4_7SwizzleILi3ELi4ELi3EEENS4_18smem_ptr_flag_bitsILi32EEENSS_INS5_IJNSA_ILi8EEESG_EEENS5_IJSG_SB_EEEEEEEvNS4_8identityESZ_S19_vS1A_EENS_8epilogue10collective18CollectiveEpilogueINS1C_23Sm100TmaWarpSpecializedILi4ELi2ELi16ELb1ELb0EEEJSH_NS5_IJNSS_ISE_SB_EENSS_INSA_ILi16EEESB_EEEEESI_SJ_SI_SJ_NS1C_6fusion15FusionCallbacksIS1G_NS1L_17LinearCombinationISI_fSI_fLNS_15FloatRoundStyleE2EEESH_S1K_JEEENS4_5SM1004TMEM4LOAD26SM100_TMEM_LOAD_32dp32b16xESZ_NS10_INS11_ILi2ELi4ELi3EEES14_NSS_INS5_IJS15_S1I_EEENS5_IJS1I_SB_EEEEEEENS4_39AutoVectorizingCopyWithAssumedAlignmentILi128EEENS4_14SM90_TMA_STOREES1Z_S21_S21_EEEvvEEEEvNT_6ParamsE:
        .type           _ZN7cutlass13device_kernelINS_4gemm6kernel13GemmUniversalIN4cute5tupleIJiiiiEEENS1_10collective13CollectiveMmaINS1_35MainloopSm100TmaUmmaWarpSpecializedILi4ELi2ELi4ENS5_IJNS4_1CILi1EEESB_SB_EEEEENS5_IJNSA_ILi128EEENSA_ILi64EEENSA_ILi32EEEEEENS_10tfloat32_tENS5_IJlSB_lEEESI_SJ_NS4_8TiledMMAINS4_8MMA_AtomIJNS4_17SM100_MMA_TF32_SSISI_SI_fLi128ELi64ELNS4_4UMMA5MajorE0ELSO_0ELNSN_7ScaleInE0ELSP_0EEEEEENS4_6LayoutISC_NS5_IJNSA_ILi0EEEST_ST_EEEEENS5_IJNS4_10UnderscoreESW_SW_EEEEENS4_13SM90_TMA_LOADENS4_14ComposedLayoutINS4_7SwizzleILi3ELi4ELi3EEENS4_18smem_ptr_flag_bitsILi32EEENSS_INS5_IJNSA_ILi8EEESG_EEENS5_IJSG_SB_EEEEEEEvNS4_8identityESZ_S19_vS1A_EENS_8epilogue10collective18CollectiveEpilogueINS1C_23Sm100TmaWarpSpecializedILi4ELi2ELi16ELb1ELb0EEEJSH_NS5_IJNSS_ISE_SB_EENSS_INSA_ILi16EEESB_EEEEESI_SJ_SI_SJ_NS1C_6fusion15FusionCallbacksIS1G_NS1L_17LinearCombinationISI_fSI_fLNS_15FloatRoundStyleE2EEESH_S1K_JEEENS4_5SM1004TMEM4LOAD26SM100_TMEM_LOAD_32dp32b16xESZ_NS10_INS11_ILi2ELi4ELi3EEES14_NSS_INS5_IJS15_S1I_EEENS5_IJS1I_SB_EEEEEEENS4_39AutoVectorizingCopyWithAssumedAlignmentILi128EEENS4_14SM90_TMA_STOREES1Z_S21_S21_EEEvvEEEEvNT_6ParamsE,@function
        .size           _ZN7cutlass13device_kernelINS_4gemm6kernel13GemmUniversalIN4cute5tupleIJiiiiEEENS1_10collective13CollectiveMmaINS1_35MainloopSm100TmaUmmaWarpSpecializedILi4ELi2ELi4ENS5_IJNS4_1CILi1EEESB_SB_EEEEENS5_IJNSA_ILi128EEENSA_ILi64EEENSA_ILi32EEEEEENS_10tfloat32_tENS5_IJlSB_lEEESI_SJ_NS4_8TiledMMAINS4_8MMA_AtomIJNS4_17SM100_MMA_TF32_SSISI_SI_fLi128ELi64ELNS4_4UMMA5MajorE0ELSO_0ELNSN_7ScaleInE0ELSP_0EEEEEENS4_6LayoutISC_NS5_IJNSA_ILi0EEEST_ST_EEEEENS5_IJNS4_10UnderscoreESW_SW_EEEEENS4_13SM90_TMA_LOADENS4_14ComposedLayoutINS4_7SwizzleILi3ELi4ELi3EEENS4_18smem_ptr_flag_bitsILi32EEENSS_INS5_IJNSA_ILi8EEESG_EEENS5_IJSG_SB_EEEEEEEvNS4_8identityESZ_S19_vS1A_EENS_8epilogue10collective18CollectiveEpilogueINS1C_23Sm100TmaWarpSpecializedILi4ELi2ELi16ELb1ELb0EEEJSH_NS5_IJNSS_ISE_SB_EENSS_INSA_ILi16EEESB_EEEEESI_SJ_SI_SJ_NS1C_6fusion15FusionCallbacksIS1G_NS1L_17LinearCombinationISI_fSI_fLNS_15FloatRoundStyleE2EEESH_S1K_JEEENS4_5SM1004TMEM4LOAD26SM100_TMEM_LOAD_32dp32b16xESZ_NS10_INS11_ILi2ELi4ELi3EEES14_NSS_INS5_IJS15_S1I_EEENS5_IJS1I_SB_EEEEEEENS4_39AutoVectorizingCopyWithAssumedAlignmentILi128EEENS4_14SM90_TMA_STOREES1Z_S21_S21_EEEvvEEEEvNT_6ParamsE,(.L_x_176 - _ZN7cutlass13device_kernelINS_4gemm6kernel13GemmUniversalIN4cute5tupleIJiiiiEEENS1_10collective13CollectiveMmaINS1_35MainloopSm100TmaUmmaWarpSpecializedILi4ELi2ELi4ENS5_IJNS4_1CILi1EEESB_SB_EEEEENS5_IJNSA_ILi128EEENSA_ILi64EEENSA_ILi32EEEEEENS_10tfloat32_tENS5_IJlSB_lEEESI_SJ_NS4_8TiledMMAINS4_8MMA_AtomIJNS4_17SM100_MMA_TF32_SSISI_SI_fLi128ELi64ELNS4_4UMMA5MajorE0ELSO_0ELNSN_7ScaleInE0ELSP_0EEEEEENS4_6LayoutISC_NS5_IJNSA_ILi0EEEST_ST_EEEEENS5_IJNS4_10UnderscoreESW_SW_EEEEENS4_13SM90_TMA_LOADENS4_14ComposedLayoutINS4_7SwizzleILi3ELi4ELi3EEENS4_18smem_ptr_flag_bitsILi32EEENSS_INS5_IJNSA_ILi8EEESG_EEENS5_IJSG_SB_EEEEEEEvNS4_8identityESZ_S19_vS1A_EENS_8epilogue10collective18CollectiveEpilogueINS1C_23Sm100TmaWarpSpecializedILi4ELi2ELi16ELb1ELb0EEEJSH_NS5_IJNSS_ISE_SB_EENSS_INSA_ILi16EEESB_EEEEESI_SJ_SI_SJ_NS1C_6fusion15FusionCallbacksIS1G_NS1L_17LinearCombinationISI_fSI_fLNS_15FloatRoundStyleE2EEESH_S1K_JEEENS4_5SM1004TMEM4LOAD26SM100_TMEM_LOAD_32dp32b16xESZ_NS10_INS11_ILi2ELi4ELi3EEES14_NSS_INS5_IJS15_S1I_EEENS5_IJS1I_SB_EEEEEEENS4_39AutoVectorizingCopyWithAssumedAlignmentILi128EEENS4_14SM90_TMA_STOREES1Z_S21_S21_EEEvvEEEEvNT_6ParamsE)
        .other          _ZN7cutlass13device_kernelINS_4gemm6kernel13GemmUniversalIN4cute5tupleIJiiiiEEENS1_10collective13CollectiveMmaINS1_35MainloopSm100TmaUmmaWarpSpecializedILi4ELi2ELi4ENS5_IJNS4_1CILi1EEESB_SB_EEEEENS5_IJNSA_ILi128EEENSA_ILi64EEENSA_ILi32EEEEEENS_10tfloat32_tENS5_IJlSB_lEEESI_SJ_NS4_8TiledMMAINS4_8MMA_AtomIJNS4_17SM100_MMA_TF32_SSISI_SI_fLi128ELi64ELNS4_4UMMA5MajorE0ELSO_0ELNSN_7ScaleInE0ELSP_0EEEEEENS4_6LayoutISC_NS5_IJNSA_ILi0EEEST_ST_EEEEENS5_IJNS4_10UnderscoreESW_SW_EEEEENS4_13SM90_TMA_LOADENS4_14ComposedLayoutINS4_7SwizzleILi3ELi4ELi3EEENS4_18smem_ptr_flag_bitsILi32EEENSS_INS5_IJNSA_ILi8EEESG_EEENS5_IJSG_SB_EEEEEEEvNS4_8identityESZ_S19_vS1A_EENS_8epilogue10collective18CollectiveEpilogueINS1C_23Sm100TmaWarpSpecializedILi4ELi2ELi16ELb1ELb0EEEJSH_NS5_IJNSS_ISE_SB_EENSS_INSA_ILi16EEESB_EEEEESI_SJ_SI_SJ_NS1C_6fusion15FusionCallbacksIS1G_NS1L_17LinearCombinationISI_fSI_fLNS_15FloatRoundStyleE2EEESH_S1K_JEEENS4_5SM1004TMEM4LOAD26SM100_TMEM_LOAD_32dp32b16xESZ_NS10_INS11_ILi2ELi4ELi3EEES14_NSS_INS5_IJS15_S1I_EEENS5_IJS1I_SB_EEEEEEENS4_39AutoVectorizingCopyWithAssumedAlignmentILi128EEENS4_14SM90_TMA_STOREES1Z_S21_S21_EEEvvEEEEvNT_6ParamsE,@"STO_CUDA_ENTRY STV_DEFAULT"
_ZN7cutlass13device_kernelINS_4gemm6kernel13GemmUniversalIN4cute5tupleIJiiiiEEENS1_10collective13CollectiveMmaINS1_35MainloopSm100TmaUmmaWarpSpecializedILi4ELi2ELi4ENS5_IJNS4_1CILi1EEESB_SB_EEEEENS5_IJNSA_ILi128EEENSA_ILi64EEENSA_ILi32EEEEEENS_10tfloat32_tENS5_IJlSB_lEEESI_SJ_NS4_8TiledMMAINS4_8MMA_AtomIJNS4_17SM100_MMA_TF32_SSISI_SI_fLi128ELi64ELNS4_4UMMA5MajorE0ELSO_0ELNSN_7ScaleInE0ELSP_0EEEEEENS4_6LayoutISC_NS5_IJNSA_ILi0EEEST_ST_EEEEENS5_IJNS4_10UnderscoreESW_SW_EEEEENS4_13SM90_TMA_LOADENS4_14ComposedLayoutINS4_7SwizzleILi3ELi4ELi3EEENS4_18smem_ptr_flag_bitsILi32EEENSS_INS5_IJNSA_ILi8EEESG_EEENS5_IJSG_SB_EEEEEEEvNS4_8identityESZ_S19_vS1A_EENS_8epilogue10collective18CollectiveEpilogueINS1C_23Sm100TmaWarpSpecializedILi4ELi2ELi16ELb1ELb0EEEJSH_NS5_IJNSS_ISE_SB_EENSS_INSA_ILi16EEESB_EEEEESI_SJ_SI_SJ_NS1C_6fusion15FusionCallbacksIS1G_NS1L_17LinearCombinationISI_fSI_fLNS_15FloatRoundStyleE2EEESH_S1K_JEEENS4_5SM1004TMEM4LOAD26SM100_TMEM_LOAD_32dp32b16xESZ_NS10_INS11_ILi2ELi4ELi3EEES14_NSS_INS5_IJS15_S1I_EEENS5_IJS1I_SB_EEEEEEENS4_39AutoVectorizingCopyWithAssumedAlignmentILi128EEENS4_14SM90_TMA_STOREES1Z_S21_S21_EEEvvEEEEvNT_6ParamsE:
[----:B------:R-:W1:Y:S01]  /*0000*/  LDC R1, c[0x0][0x37c] ;  /* 0x0000df00ff017b82 */ /* 0x000e620000000800 */
[----:B------:R-:W2:Y:S01]  /*0010*/  S2R R81, SR_TID.X ;  /* 0x0000000000517919 */ /* 0x000ea20000002100 */
[----:B------:R-:W3:Y:S01]  /*0020*/  LDCU.64 UR4, c[0x0][0x890] ;  /* 0x00011200ff0477ac */ /* 0x000ee20008000a00 */
[----:B------:R-:W-:Y:S02]  /*0030*/  PRMT R67, RZ, 0x7610, R67 ;  /* 0x00007610ff437816 */ /* 0x000fe40000000043 */
[----:B------:R-:W-:Y:S01]  /*0040*/  ELECT P5, URZ, PT ;  /* 0x0000000000ff782f */ /* 0x000fe200038a0000 */
[----:B------:R-:W4:Y:S01]  /*0050*/  LDCU.64 UR46, c[0x0][0x358] ;  /* 0x00006b00ff2e77ac */ /* 0x000f220008000a00 */
[----:B---3--:R-:W-:-:S04]  /*0060*/  UISETP.NE.U32.AND UP0, UPT, UR4, URZ, UPT ;  /* 0x000000ff0400728c */ /* 0x008fc8000bf05070 */
[----:B------:R-:W-:Y:S01]  /*0070*/  UISETP.NE.AND.EX UP0, UPT, UR5, URZ, UPT, UP0 ;  /* 0x000000ff0500728c */ /* 0x000fe2000bf05300 */
[----:B--2---:R-:W-:-:S05]  /*0080*/  SHF.R.U32.HI R72, RZ, 0x5, R81 ;  /* 0x00000005ff487819 */ /* 0x004fca0000011651 */
[----:B------:R-:W2:Y:S02]  /*0090*/  SHFL.IDX PT, R0, R72, RZ, 0x1f ;  /* 0x00001fff48007589 */ /* 0x000ea400000e0000 */
[----:B--2---:R-:W-:Y:S01]  /*00a0*/  R2UR UR8, R0 ;  /* 0x00000000000872ca */ /* 0x004fe200000e0000 */
[----:B-1--4-:R-:W-:-:S14]  /*00b0*/  BRA.U UP0, `(.L_x_0) ;  /* 0x00000001002c7547 */ /* 0x012fdc000b800000 */
[----:B------:R-:W1:Y:S02]  /*00c0*/  LDCU.64 UR6, c[0x0][0x888] ;  /* 0x00011100ff0677ac */ /* 0x000e640008000a00 */
[----:B-1----:R-:W-:-:S04]  /*00d0*/  UISETP.NE.U32.AND UP0, UPT, UR6, URZ, UPT ;  /* 0x000000ff0600728c */ /* 0x002fc8000bf05070 */
[----:B------:R-:W-:-:S09]  /*00e0*/  UISETP.NE.AND.EX UP0, UPT, UR7, URZ, UPT, UP0 ;  /* 0x000000ff0700728c */ /* 0x000fd2000bf05300 */
[----:B------:R-:W-:Y:S05]  /*00f0*/  BRA.U !UP0, `(.L_x_1) ;  /* 0x0000000108107547 */ /* 0x000fea000b800000 */
[----:B------:R-:W1:Y:S02]  /*0100*/  LDC.64 R2, c[0x0][0x888] ;  /* 0x00022200ff027b82 */ /* 0x000e640000000a00 */
[----:B-1----:R1:W5:Y:S01]  /*0110*/  LDG.E R35, desc[UR46][R2.64] ;  /* 0x0000002e02237981 */ /* 0x002362000c1e1900 */
[----:B------:R-:W-:Y:S01]  /*0120*/  HFMA2 R67, -RZ, RZ, 0, 5.9604644775390625e-08 ;  /* 0x00000001ff437431 */ /* 0x000fe200000001ff */
[----:B------:R-:W-:Y:S05]  /*0130*/  BRA `(.L_x_0) ;  /* 0x00000000000c7947 */ /* 0x000fea0003800000 */
.L_x_1:
[----:B------:R-:W1:Y:S01]  /*0140*/  LDCU UR6, c[0x0][0x880] ;  /* 0x00011000ff0677ac */ /* 0x000e620008000800 */
[----:B------:R-:W-:Y:S01]  /*0150*/  HFMA2 R67, -RZ, RZ, 0, 5.9604644775390625e-08 ;  /* 0x00000001ff437431 */ /* 0x000fe200000001ff */
[----:B-1----:R-:W-:-:S07]  /*0160*/  MOV R35, UR6 ;  /* 0x0000000600237c02 */ /* 0x002fce0008000f00 */
.L_x_0:
[----:B------:R-:W2:Y:S02]  /*0170*/  LDCU.64 UR6, c[0x0][0x8b0] ;  /* 0x00011600ff0677ac */ /* 0x000ea40008000a00 */
[----:B--2---:R-:W-:-:S04]  /*0180*/  UISETP.NE.U32.AND UP0, UPT, UR6, URZ, UPT ;  /* 0x000000ff0600728c */ /* 0x004fc8000bf05070 */
[----:B------:R-:W-:-:S09]  /*0190*/  UISETP.NE.AND.EX UP0, UPT, UR7, URZ, UPT, UP0 ;  /* 0x000000ff0700728c */ /* 0x000fd2000bf05300 */
[----:B------:R-:W-:Y:S05]  /*01a0*/  BRA.U UP0, `(.L_x_2) ;  /* 0x0000000100247547 */ /* 0x000fea000b800000 */
[----:B------:R-:W2:Y:S02]  /*01b0*/  LDCU.64 UR6, c[0x0][0x8a8] ;  /* 0x00011500ff0677ac */ /* 0x000ea40008000a00 */
[----:B--2---:R-:W-:-:S04]  /*01c0*/  UISETP.NE.U32.AND UP0, UPT, UR6, URZ, UPT ;  /* 0x000000ff0600728c */ /* 0x004fc8000bf05070 */
[----:B------:R-:W-:-:S09]  /*01d0*/  UISETP.NE.AND.EX UP0, UPT, UR7, URZ, UPT, UP0 ;  /* 0x000000ff0700728c */ /* 0x000fd2000bf05300 */
[----:B------:R-:W-:Y:S05]  /*01e0*/  BRA.U !UP0, `(.L_x_3) ;  /* 0x00000001080c7547 */ /* 0x000fea000b800000 */
[----:B------:R-:W2:Y:S02]  /*01f0*/  LDC.64 R32, c[0x0][0x8a8] ;  /* 0x00022a00ff207b82 */ /* 0x000ea40000000a00 */
[----:B--2---:R2:W5:Y:S01]  /*0200*/  LDG.E R32, desc[UR46][R32.64] ;  /* 0x0000002e20207981 */ /* 0x004562000c1e1900 */
[----:B------:R-:W-:Y:S05]  /*0210*/  BRA `(.L_x_2) ;  /* 0x0000000000087947 */ /* 0x000fea0003800000 */
.L_x_3:
[----:B------:R-:W2:Y:S02]  /*0220*/  LDCU UR6, c[0x0][0x8a0] ;  /* 0x00011400ff0677ac */ /* 0x000ea40008000800 */
[----:B--2---:R-:W-:Y:S02]  /*0230*/  MOV R32, UR6 ;  /* 0x0000000600207c02 */ /* 0x004fe40008000f00 */
.L_x_2:
[----:B------:R-:W-:Y:S01]  /*0240*/  IMAD.U32 R0, RZ, RZ, UR8 ;  /* 0x00000008ff007e24 */ /* 0x000fe2000f8e00ff */
[----:B------:R-:W-:Y:S04]  /*0250*/  BSSY.RECONVERGENT B0, `(.L_x_4) ;  /* 0x000000c000007945 */ /* 0x000fe80003800200 */
[C---:B------:R-:W-:Y:S02]  /*0260*/  ISETP.NE.OR P1, PT, R0.reuse, 0x1, !P5 ;  /* 0x000000010000780c */ /* 0x040fe40006f25670 */
[----:B------:R-:W-:-:S11]  /*0270*/  ISETP.NE.OR P0, PT, R0, 0x3, !P5 ;  /* 0x000000030000780c */ /* 0x000fd60006f05670 */
[----:B------:R-:W-:Y:S05]  /*0280*/  @P1 BRA `(.L_x_5) ;  /* 0x0000000000201947 */ /* 0x000fea0003800000 */
[----:B------:R-:W3:Y:S02]  /*0290*/  LDCU.64 UR6, c[0x0][0x348] ;  /* 0x00006900ff0677ac */ /* 0x000ee40008000a00 */
[----:B---3--:R-:W-:Y:S02]  /*02a0*/  UIADD3 UR10, UP1, UPT, UR6, 0x80, URZ ;  /* 0x00000080060a7890 */ /* 0x008fe4000ff3e0ff */
[----:B------:R-:W-:Y:S02]  /*02b0*/  UIADD3 UR6, UP0, UPT, UR6, 0x180, URZ ;  /* 0x0000018006067890 */ /* 0x000fe4000ff1e0ff */
[----:B------:R-:W-:Y:S02]  /*02c0*/  UIADD3.X UR11, UPT, UPT, URZ, UR7, URZ, UP1, !UPT ;  /* 0x00000007ff0b7290 */ /* 0x000fe40008ffe4ff */
[----:B------:R-:W-:-:S07]  /*02d0*/  UIADD3.X UR7, UPT, UPT, URZ, UR7, URZ, UP0, !UPT ;  /* 0x00000007ff077290 */ /* 0x000fce00087fe4ff */
[----:B------:R3:W-:Y:S02]  /*02e0*/  UTMACCTL.PF [UR10] ;  /* 0x000000000a0079b9 */ /* 0x0007e40008040000 */
[----:B------:R3:W-:Y:S02]  /*02f0*/  UTMACCTL.PF [UR6] ;  /* 0x00000000060079b9 */ /* 0x0007e40008040000 */
[----:B---3--:R-:W-:Y:S01]  /*0300*/  NOP ;  /* 0x0000000000007918 */ /* 0x008fe20000000000 */
.L_x_5:
[----:B------:R-:W-:Y:S05]  /*0310*/  BSYNC.RECONVERGENT B0 ;  /* 0x0000000000007941 */ /* 0x000fea0003800200 */
.L_x_4:
[----:B------:R-:W-:Y:S04]  /*0320*/  BSSY.RECONVERGENT B0, `(.L_x_6) ;  /* 0x000000a000007945 */ /* 0x000fe80003800200 */
        /* <DEDUP_REMOVED lines=9> */
.L_x_7:
[----:B------:R-:W-:Y:S05]  /*03c0*/  BSYNC.RECONVERGENT B0 ;  /* 0x0000000000007941 */ /* 0x000fea0003800200 */
.L_x_6:
[----:B------:R-:W3:Y:S01]  /*03d0*/  LDCU.64 UR6, c[0x0][0x888] ;  /* 0x00011100ff0677ac */ /* 0x000ee20008000a00 */
[----:B------:R-:W-:Y:S02]  /*03e0*/  UISETP.EQ.U32.AND UP1, UPT, UR4, URZ, UPT ;  /* 0x000000ff0400728c */ /* 0x000fe4000bf22070 */
[----:B------:R-:W-:Y:S02]  /*03f0*/  UPLOP3.LUT UP2, UPT, UPT, UPT, UPT, 0x80, 0x8 ;  /* 0x000000000008789c */ /* 0x000fe40003f4f070 */
[----:B---3--:R-:W-:-:S04]  /*0400*/  UISETP.NE.U32.AND UP0, UPT, UR6, URZ, UPT ;  /* 0x000000ff0600728c */ /* 0x008fc8000bf05070 */
[----:B------:R-:W-:-:S04]  /*0410*/  UISETP.NE.AND.EX UP0, UPT, UR7, URZ, UPT, UP0 ;  /* 0x000000ff0700728c */ /* 0x000fc8000bf05300 */
[----:B------:R-:W-:-:S04]  /*0420*/  UISETP.EQ.OR.EX UP3, UPT, UR5, URZ, !UP0, UP1 ;  /* 0x000000ff0500728c */ /* 0x000fc8000c762710 */
[----:B------:R-:W-:-:S05]  /*0430*/  UP2UR UR50, UPR, URZ, 0x8 ;  /* 0x00000008ff327883 */ /* 0x000fca0008000000 */
[----:B------:R-:W-:Y:S07]  /*0440*/  BRA.U !UP3, `(.L_x_8) ;  /* 0x000000010b207547 */ /* 0x000fee000b800000 */
[----:B------:R-:W-:Y:S01]  /*0450*/  UISETP.NE.U32.AND UP2, UPT, UR4, URZ, UPT ;  /* 0x000000ff0400728c */ /* 0x000fe2000bf45070 */
[----:B-----5:R-:W-:Y:S01]  /*0460*/  FSETP.NEU.AND P0, PT, R35, RZ, PT ;  /* 0x000000ff2300720b */ /* 0x020fe20003f0d000 */
[----:B------:R-:W-:Y:S02]  /*0470*/  USEL UR4, URZ, 0xffffffff, UP0 ;  /* 0xffffffffff047887 */ /* 0x000fe40008000000 */
[----:B------:R-:W-:-:S10]  /*0480*/  UISETP.NE.AND.EX UP2, UPT, UR5, URZ, UPT, UP2 ;  /* 0x000000ff0500728c */ /* 0x000fd4000bf45320 */
[----:B------:R-:W-:Y:S01]  /*0490*/  VOTEU.ANY UP1, P0 ;  /* 0x0000000000ff7886 */ /* 0x000fe20000020100 */
[----:B------:R-:W-:-:S04]  /*04a0*/  @!UP2 USEL UR4, URZ, 0xffffffff, UP1 ;  /* 0xffffffffff04a887 */ /* 0x000fc80008800000 */
[----:B------:R-:W-:-:S04]  /*04b0*/  ULOP3.LUT UR4, UR4, 0x1, URZ, 0xc0, !UPT ;  /* 0x0000000104047892 */ /* 0x000fc8000f8ec0ff */
[----:B------:R-:W-:-:S11]  /*04c0*/  UISETP.NE.U32.AND UP2, UPT, UR4, 0x1, UPT ;  /* 0x000000010400788c */ /* 0x000fd6000bf45070 */
.L_x_8:
[----:B-1----:R-:W1:Y:S01]  /*04d0*/  SHFL.IDX PT, R2, R72, RZ, 0x1f ;  /* 0x00001fff48027589 */ /* 0x002e6200000e0000 */
[----:B------:R-:W-:-:S04]  /*04e0*/  UISETP.NE.AND UP1, UPT, UR8, 0x2, UPT ;  /* 0x000000020800788c */ /* 0x000fc8000bf25270 */
[----:B------:R-:W-:Y:S01]  /*04f0*/  USEL UR6, URZ, 0x1, UP1 ;  /* 0x00000001ff067887 */ /* 0x000fe20008800000 */
[----:B-1----:R-:W-:-:S13]  /*0500*/  ISETP.NE.AND P0, PT, R2, RZ, PT ;  /* 0x000000ff0200720c */ /* 0x002fda0003f05270 */
[----:B------:R-:W-:Y:S05]  /*0510*/  @P0 BRA `(.L_x_9) ;  /* 0x0000000000480947 */ /* 0x000fea0003800000 */
[----:B------:R-:W1:Y:S01]  /*0520*/  S2UR UR5, SR_CgaCtaId ;  /* 0x00000000000579c3 */ /* 0x000e620000008800 */
[----:B------:R-:W-:Y:S01]  /*0530*/  UMOV UR7, 0x400 ;  /* 0x0000040000077882 */ /* 0x000fe20000000000 */
[----:B------:R-:W-:Y:S01]  /*0540*/  UMOV UR4, 0x1 ;  /* 0x0000000100047882 */ /* 0x000fe20000000000 */
[----:B------:R-:W-:Y:S01]  /*0550*/  ELECT P0, URZ, PT ;  /* 0x0000000000ff782f */ /* 0x000fe20003800000 */
[----:B------:R-:W-:-:S04]  /*0560*/  UIADD3 UR10, UPT, UPT, -UR4, 0x100000, URZ ;  /* 0x00100000040a7890 */ /* 0x000fc8000fffe1ff */
[----:B------:R-:W-:Y:S02]  /*0570*/  USHF.L.U32 UR11, UR10, 0xb, URZ ;  /* 0x0000000b0a0b7899 */ /* 0x000fe400080006ff */
[----:B------:R-:W-:Y:S02]  /*0580*/  USHF.L.U32 UR10, UR10, 0x1, URZ ;  /* 0x000000010a0a7899 */ /* 0x000fe400080006ff */
[----:B-1----:R-:W-:Y:S01]  /*0590*/  ULEA UR5, UR5, UR7, 0x18 ;  /* 0x0000000705057291 */ /* 0x002fe2000f8ec0ff */
[----:B------:R-:W1:Y:S11]  /*05a0*/  FENCE.VIEW.ASYNC.S ;  /* 0x00000000000073c6 */ /* 0x000e760000000000 */
[----:B-1----:R1:W3:Y:S01]  /*05b0*/  SYNCS.EXCH.64 URZ, [UR5], UR10 ;  /* 0x0000000a05ff75b2 */ /* 0x0022e20008000100 */
[----:B------:R1:W4:Y:S01]  /*05c0*/  SYNCS.EXCH.64 URZ, [UR5+0x20], UR10 ;  /* 0x0000200a05ff75b2 */ /* 0x0003220008000100 */
[----:B------:R1:W1:Y:S01]  /*05d0*/  SYNCS.EXCH.64 URZ, [UR5+0x8], UR10 ;  /* 0x0000080a05ff75b2 */ /* 0x0002620008000100 */
[----:B------:R1:W1:Y:S01]  /*05e0*/  SYNCS.EXCH.64 URZ, [UR5+0x28], UR10 ;  /* 0x0000280a05ff75b2 */ /* 0x0002620008000100 */
[----:B------:R1:W1:Y:S01]  /*05f0*/  SYNCS.EXCH.64 URZ, [UR5+0x10], UR10 ;  /* 0x0000100a05ff75b2 */ /* 0x0002620008000100 */
[----:B------:R1:W1:Y:S01]  /*0600*/  SYNCS.EXCH.64 URZ, [UR5+0x30], UR10 ;  /* 0x0000300a05ff75b2 */ /* 0x0002620008000100 */
[----:B------:R1:W1:Y:S01]  /*0610*/  SYNCS.EXCH.64 URZ, [UR5+0x18], UR10 ;  /* 0x0000180a05ff75b2 */ /* 0x0002620008000100 */
[----:B------:R1:W1:Y:S01]  /*0620*/  SYNCS.EXCH.64 URZ, [UR5+0x38], UR10 ;  /* 0x0000380a05ff75b2 */ /* 0x0002620008000100 */
[----:B------:R-:W-:Y:S01]  /*0630*/  NOP ;  /* 0x0000000000007918 */ /* 0x000fe20000000000 */
.L_x_9:
[----:B------:R-:W2:Y:S01]  /*0640*/  SHFL.IDX PT, R2, R72, RZ, 0x1f ;  /* 0x00001fff48027589 */ /* 0x000ea200000e0000 */
[----:B------:R-:W-:Y:S01]  /*0650*/  NOP ;  /* 0x0000000000007918 */ /* 0x000fe20000000000 */
[----:B--2---:R-:W-:-:S13]  /*0660*/  ISETP.NE.AND P0, PT, R2, 0x1, PT ;  /* 0x000000010200780c */ /* 0x004fda0003f05270 */
[----:B------:R-:W-:Y:S05]  /*0670*/  @P0 BRA `(.L_x_10) ;  /* 0x0000000000580947 */ /* 0x000fea0003800000 */
[----:B------:R-:W2:Y:S01]  /*0680*/  S2UR UR7, SR_CgaCtaId ;  /* 0x00000000000779c3 */ /* 0x000ea20000008800 */
[----:B------:R-:W-:Y:S01]  /*0690*/  UMOV UR9, 0x400 ;  /* 0x0000040000097882 */ /* 0x000fe20000000000 */
[----:B-1----:R-:W-:Y:S01]  /*06a0*/  UMOV UR5, 0x20 ;  /* 0x0000002000057882 */ /* 0x002fe20000000000 */
[----:B------:R-:W-:Y:S01]  /*06b0*/  UMOV UR4, 0x80 ;  /* 0x0000008000047882 */ /* 0x000fe20000000000 */
[----:B------:R-:W-:-:S04]  /*06c0*/  UIADD3 UR10, UPT, UPT, -UR5, 0x100000, URZ ;  /* 0x00100000050a7890 */ /* 0x000fc8000fffe1ff */
[----:B------:R-:W-:Y:S02]  /*06d0*/  USHF.L.U32 UR11, UR10, 0xb, URZ ;  /* 0x0000000b0a0b7899 */ /* 0x000fe400080006ff */
[----:B------:R-:W-:Y:S02]  /*06e0*/  USHF.L.U32 UR10, UR10, 0x1, URZ ;  /* 0x000000010a0a7899 */ /* 0x000fe400080006ff */
[----:B------:R-:W-:-:S04]  /*06f0*/  UIADD3 UR4, UPT, UPT, -UR4, 0x100000, URZ ;  /* 0x0010000004047890 */ /* 0x000fc8000fffe1ff */
[----:B------:R-:W-:Y:S02]  /*0700*/  USHF.L.U32 UR5, UR4, 0xb, URZ ;  /* 0x0000000b04057899 */ /* 0x000fe400080006ff */
[----:B------:R-:W-:Y:S01]  /*0710*/  USHF.L.U32 UR4, UR4, 0x1, URZ ;  /* 0x0000000104047899 */ /* 0x000fe200080006ff */
[----:B------:R-:W-:Y:S01]  /*0720*/  ELECT P0, URZ, PT ;  /* 0x0000000000ff782f */ /* 0x000fe20003800000 */
[----:B--2---:R-:W-:Y:S01]  /*0730*/  ULEA UR7, UR7, UR9, 0x18 ;  /* 0x0000000907077291 */ /* 0x004fe2000f8ec0ff */
[----:B------:R-:W1:Y:S11]  /*0740*/  FENCE.VIEW.ASYNC.S ;  /* 0x00000000000073c6 */ /* 0x000e760000000000 */
[----:B-1----:R2:W1:Y:S01]  /*0750*/  SYNCS.EXCH.64 URZ, [UR7+0x40], UR10 ;  /* 0x0000400a07ff75b2 */ /* 0x0024620008000100 */
[----:B------:R2:W1:Y:S01]  /*0760*/  SYNCS.EXCH.64 URZ, [UR7+0x60], UR4 ;  /* 0x0000600407ff75b2 */ /* 0x0004620008000100 */
[----:B------:R2:W1:Y:S01]  /*0770*/  SYNCS.EXCH.64 URZ, [UR7+0x48], UR10 ;  /* 0x0000480a07ff75b2 */ /* 0x0004620008000100 */
[----:B------:R2:W1:Y:S01]  /*0780*/  SYNCS.EXCH.64 URZ, [UR7+0x68], UR4 ;  /* 0x0000680407ff75b2 */ /* 0x0004620008000100 */
[----:B------:R2:W1:Y:S01]  /*0790*/  SYNCS.EXCH.64 URZ, [UR7+0x50], UR10 ;  /* 0x0000500a07ff75b2 */ /* 0x0004620008000100 */
[----:B------:R2:W1:Y:S01]  /*07a0*/  SYNCS.EXCH.64 URZ, [UR7+0x70], UR4 ;  /* 0x0000700407ff75b2 */ /* 0x0004620008000100 */
[----:B------:R2:W1:Y:S01]  /*07b0*/  SYNCS.EXCH.64 URZ, [UR7+0x58], UR10 ;  /* 0x0000580a07ff75b2 */ /* 0x0004620008000100 */
[----:B------:R2:W1:Y:S02]  /*07c0*/  SYNCS.EXCH.64 URZ, [UR7+0x78], UR4 ;  /* 0x0000780407ff75b2 */ /* 0x0004640008000100 */
[----:B--2---:R-:W-:Y:S01]  /*07d0*/  NOP ;  /* 0x0000000000007918 */ /* 0x004fe20000000000 */
.L_x_10:
[----:B------:R-:W2:Y:S01]  /*07e0*/  SHFL.IDX PT, R2, R72, RZ, 0x1f ;  /* 0x00001fff48027589 */ /* 0x000ea200000e0000 */
[----:B------:R-:W-:Y:S01]  /*07f0*/  NOP ;  /* 0x0000000000007918 */ /* 0x000fe20000000000 */
[----:B--2---:R-:W-:-:S13]  /*0800*/  ISETP.NE.AND P0, PT, R2, 0x3, PT ;  /* 0x000000030200780c */ /* 0x004fda0003f05270 */
[----:B------:R-:W-:Y:S05]  /*0810*/  @P0 BRA `(.L_x_11) ;  /* 0x0000000000300947 */ /* 0x000fea0003800000 */
[----:B-1----:R-:W1:Y:S01]  /*0820*/  S2UR UR5, SR_CgaCtaId ;  /* 0x00000000000579c3 */ /* 0x002e620000008800 */
        /* <DEDUP_REMOVED lines=8> */
[----:B-1----:R2:W1:Y:S01]  /*08b0*/  SYNCS.EXCH.64 URZ, [UR5+0x80], UR10 ;  /* 0x0000800a05ff75b2 */ /* 0x0024620008000100 */
[----:B------:R2:W1:Y:S02]  /*08c0*/  SYNCS.EXCH.64 URZ, [UR5+0x88], UR10 ;  /* 0x0000880a05ff75b2 */ /* 0x0004640008000100 */
[----:B--2---:R-:W-:Y:S01]  /*08d0*/  NOP ;  /* 0x0000000000007918 */ /* 0x004fe20000000000 */
.L_x_11:
[----:B------:R-:W2:Y:S01]  /*08e0*/  SHFL.IDX PT, R2, R72, RZ, 0x1f ;  /* 0x00001fff48027589 */ /* 0x000ea200000e0000 */
[----:B------:R-:W-:Y:S01]  /*08f0*/  NOP ;  /* 0x0000000000007918 */ /* 0x000fe20000000000 */
[----:B--2---:R-:W-:-:S13]  /*0900*/  ISETP.NE.AND P0, PT, R2, 0x4, PT ;  /* 0x000000040200780c */ /* 0x004fda0003f05270 */
[----:B------:R-:W-:Y:S05]  /*0910*/  @P0 BRA `(.L_x_12) ;  /* 0x00000000004c0947 */ /* 0x000fea0003800000 */
[----:B-1----:R-:W1:Y:S01]  /*0920*/  S2UR UR5, SR_CgaCtaId ;  /* 0x00000000000579c3 */ /* 0x002e620000008800 */
[----:B------:R-:W-:Y:S01]  /*0930*/  UMOV UR9, 0x100 ;  /* 0x0000010000097882 */ /* 0x000fe20000000000 */
[----:B------:R-:W-:Y:S01]  /*0940*/  UMOV UR7, 0x400 ;  /* 0x0000040000077882 */ /* 0x000fe20000000000 */
[----:B------:R-:W-:Y:S01]  /*0950*/  USEL UR9, UR9, 0xe0, UP2 ;  /* 0x000000e009097887 */ /* 0x000fe20009000000 */
[----:B------:R-:W-:Y:S01]  /*0960*/  UMOV UR4, 0x1 ;  /* 0x0000000100047882 */ /* 0x000fe20000000000 */
[----:B------:R-:W-:Y:S01]  /*0970*/  ELECT P0, URZ, PT ;  /* 0x0000000000ff782f */ /* 0x000fe20003800000 */
[----:B------:R-:W-:-:S04]  /*0980*/  UIADD3 UR10, UPT, UPT, -UR4, 0x100000, URZ ;  /* 0x00100000040a7890 */ /* 0x000fc8000fffe1ff */
[----:B------:R-:W-:Y:S02]  /*0990*/  USHF.L.U32 UR11, UR10, 0xb, URZ ;  /* 0x0000000b0a0b7899 */ /* 0x000fe400080006ff */
[----:B------:R-:W-:Y:S02]  /*09a0*/  USHF.L.U32 UR10, UR10, 0x1, URZ ;  /* 0x000000010a0a7899 */ /* 0x000fe400080006ff */
[----:B------:R-:W-:-:S04]  /*09b0*/  UIADD3 UR12, UPT, UPT, -UR9, 0x100000, URZ ;  /* 0x00100000090c7890 */ /* 0x000fc8000fffe1ff */
[----:B------:R-:W-:Y:S02]  /*09c0*/  USHF.L.U32 UR13, UR12, 0xb, URZ ;  /* 0x0000000b0c0d7899 */ /* 0x000fe400080006ff */
[----:B------:R-:W-:Y:S02]  /*09d0*/  USHF.L.U32 UR12, UR12, 0x1, URZ ;  /* 0x000000010c0c7899 */ /* 0x000fe400080006ff */
[----:B-1----:R-:W-:Y:S01]  /*09e0*/  ULEA UR5, UR5, UR7, 0x18 ;  /* 0x0000000705057291 */ /* 0x002fe2000f8ec0ff */
[----:B------:R-:W1:Y:S11]  /*09f0*/  FENCE.VIEW.ASYNC.S ;  /* 0x00000000000073c6 */ /* 0x000e760000000000 */
[----:B-1----:R2:W1:Y:S01]  /*0a00*/  SYNCS.EXCH.64 URZ, [UR5+0x90], UR10 ;  /* 0x0000900a05ff75b2 */ /* 0x0024620008000100 */
[----:B------:R2:W1:Y:S01]  /*0a10*/  SYNCS.EXCH.64 URZ, [UR5+0xa0], UR12 ;  /* 0x0000a00c05ff75b2 */ /* 0x0004620008000100 */
[----:B------:R2:W1:Y:S01]  /*0a20*/  SYNCS.EXCH.64 URZ, [UR5+0x98], UR10 ;  /* 0x0000980a05ff75b2 */ /* 0x0004620008000100 */
[----:B------:R2:W1:Y:S02]  /*0a30*/  SYNCS.EXCH.64 URZ, [UR5+0xa8], UR12 ;  /* 0x0000a80c05ff75b2 */ /* 0x0004640008000100 */
[----:B--2---:R-:W-:Y:S01]  /*0a40*/  NOP ;  /* 0x0000000000007918 */ /* 0x004fe20000000000 */
.L_x_12:
        /* <DEDUP_REMOVED lines=26> */
.L_x_13:
        /* <DEDUP_REMOVED lines=18> */
.L_x_14:
[----:B-1----:R-:W1:Y:S01]  /*0d10*/  S2UR UR5, SR_CTAID.X ;  /* 0x00000000000579c3 */ /* 0x002e620000002500 */
[----:B------:R-:W-:-:S05]  /*0d20*/  CS2R.32 R68, SR_CgaSize ;  /* 0x0000000000447805 */ /* 0x000fca0000008a00 */
[----:B------:R-:W-:-:S05]  /*0d30*/  IMAD R68, R68, -0xa0, RZ ;  /* 0xffffff6044447824 */ /* 0x000fca00078e02ff */
[----:B------:R-:W-:-:S14]  /*0d40*/  R2UR UR9, R68 ;  /* 0x00000000440972ca */ /* 0x000fdc00000e0000 */
[----:B------:R-:W2:Y:S01]  /*0d50*/  LDCU UR9, c[0x0][UR9+0x2b0] ;  /* 0x00005600090977ac */ /* 0x000ea20008000800 */
[----:B------:R-:W-:Y:S01]  /*0d60*/  NOP ;  /* 0x0000000000007918 */ /* 0x000fe20000000000 */
[----:B------:R-:W-:-:S05]  /*0d70*/  CS2R.32 R68, SR_CgaSize ;  /* 0x0000000000447805 */ /* 0x000fca0000008a00 */
[----:B------:R-:W-:-:S05]  /*0d80*/  IMAD R68, R68, -0xa0, RZ ;  /* 0xffffff6044447824 */ /* 0x000fca00078e02ff */
[----:B------:R-:W-:-:S14]  /*0d90*/  R2UR UR7, R68 ;  /* 0x00000000440772ca */ /* 0x000fdc00000e0000 */
[----:B------:R-:W3:Y:S01]  /*0da0*/  LDCU UR7, c[0x0][UR7+0x2b4] ;  /* 0x00005680070777ac */ /* 0x000ee20008000800 */
[----:B------:R-:W4:Y:S08]  /*0db0*/  S2UR UR4, SR_CTAID.Y ;  /* 0x00000000000479c3 */ /* 0x000f300000002600 */
[----:B------:R-:W3:Y:S01]  /*0dc0*/  LDC R9, c[0x0][0xb24] ;  /* 0x0002c900ff097b82 */ /* 0x000ee20000000800 */
[----:B-1----:R-:W-:-:S02]  /*0dd0*/  I2FP.F32.U32 R4, UR5 ;  /* 0x0000000500047c45 */ /* 0x002fc40008201000 */
[----:B------:R-:W-:-:S05]  /*0de0*/  CS2R.32 R5, SR_CgaSize ;  /* 0x0000000000057805 */ /* 0x000fca0000008a00 */
[----:B------:R-:W-:-:S06]  /*0df0*/  IMAD R5, R5, -0xa0, RZ ;  /* 0xffffff6005057824 */ /* 0x000fcc00078e02ff */
[----:B------:R-:W1:Y:S01]  /*0e00*/  LDC R5, c[0x0][R5+0x2a0] ;  /* 0x0000a80005057b82 */ /* 0x000e620000000800 */
[----:B------:R-:W-:Y:S01]  /*0e10*/  MOV R21, UR5 ;  /* 0x0000000500157c02 */ /* 0x000fe20008000f00 */
[----:B--2---:R-:W-:Y:S01]  /*0e20*/  FMUL R4, R4, UR9 ;  /* 0x0000000904047c20 */ /* 0x004fe20008400000 */
[----:B----4-:R-:W-:Y:S02]  /*0e30*/  I2FP.F32.U32 R2, UR4 ;  /* 0x0000000400027c45 */ /* 0x010fe40008201000 */
[----:B------:R-:W-:-:S05]  /*0e40*/  CS2R.32 R3, SR_CgaSize ;  /* 0x0000000000037805 */ /* 0x000fca0000008a00 */
[----:B------:R-:W-:-:S06]  /*0e50*/  IMAD R3, R3, -0xa0, RZ ;  /* 0xffffff6003037824 */ /* 0x000fcc00078e02ff */
[----:B------:R-:W2:Y:S01]  /*0e60*/  LDC R3, c[0x0][R3+0x2a4] ;  /* 0x0000a90003037b82 */ /* 0x000ea20000000800 */
[----:B------:R-:W4:Y:S01]  /*0e70*/  F2I.U32.TRUNC.NTZ R68, R4 ;  /* 0x0000000400447305 */ /* 0x000f22000020f000 */
[----:B------:R-:W-:Y:S01]  /*0e80*/  MOV R20, UR4 ;  /* 0x0000000400147c02 */ /* 0x000fe20008000f00 */
[----:B---3--:R-:W-:-:S05]  /*0e90*/  FMUL R2, R2, UR7 ;  /* 0x0000000702027c20 */ /* 0x008fca0008400000 */
[----:B------:R-:W-:Y:S01]  /*0ea0*/  BAR.SYNC.DEFER_BLOCKING 0x0 ;  /* 0x0000000000007b1d */ /* 0x000fe20000010000 */
[----:B------:R-:W-:-:S05]  /*0eb0*/  ISETP.GE.AND P0, PT, R9, 0x1, PT ;  /* 0x000000010900780c */ /* 0x000fca0003f06270 */
[----:B------:R-:W3:Y:S02]  /*0ec0*/  F2I.U32.TRUNC.NTZ R66, R2 ;  /* 0x0000000200427305 */ /* 0x000ee4000020f000 */
[----:B------:R-:W2:Y:S01]  /*0ed0*/  S2UR UR36, SR_CTAID.Z ;  /* 0x00000000002479c3 */ /* 0x000ea20000002700 */
[----:B----4-:R-:W-:-:S05]  /*0ee0*/  IADD3 R68, PT, PT, -R68, RZ, RZ ;  /* 0x000000ff44447210 */ /* 0x010fca0007ffe1ff */
[----:B-1----:R-:W-:Y:S01]  /*0ef0*/  IMAD R68, R5, R68, UR5 ;  /* 0x0000000505447e24 */ /* 0x002fe2000f8e0244 */
[----:B---3--:R-:W-:-:S05]  /*0f00*/  IADD3 R66, PT, PT, -R66, RZ, RZ ;  /* 0x000000ff42427210 */ /* 0x008fca0007ffe1ff */
[----:B--2---:R-:W-:Y:S01]  /*0f10*/  IMAD R66, R3, R66, UR4 ;  /* 0x0000000403427e24 */ /* 0x004fe2000f8e0242 */
[----:B------:R-:W-:Y:S06]  /*0f20*/  @!P0 BRA `(.L_x_15) ;  /* 0x0000000000b88947 */ /* 0x000fec0003800000 */
[----:B------:R-:W1:Y:S01]  /*0f30*/  LDC.64 R4, c[0x0][0xb18] ;  /* 0x0002c600ff047b82 */ /* 0x000e620000000a00 */
[----:B------:R-:W-:-:S07]  /*0f40*/  ISETP.NE.AND P0, PT, R9, 0x1, PT ;  /* 0x000000010900780c */ /* 0x000fce0003f05270 */
[----:B------:R-:W2:Y:S08]  /*0f50*/  LDC R10, c[0x0][0xb0c] ;  /* 0x0002c300ff0a7b82 */ /* 0x000eb00000000800 */
[----:B------:R-:W3:Y:S08]  /*0f60*/  LDC R11, c[0x0][0x370] ;  /* 0x0000dc00ff0b7b82 */ /* 0x000ef00000000800 */
[----:B------:R-:W4:Y:S01]  /*0f70*/  LDC R12, c[0x0][0x374] ;  /* 0x0000dd00ff0c7b82 */ /* 0x000f220000000800 */
[----:B-1----:R-:W-:-:S07]  /*0f80*/  ISETP.NE.AND P1, PT, R4, 0x1, PT ;  /* 0x000000010400780c */ /* 0x002fce0003f25270 */
[----:B------:R-:W3:Y:S01]  /*0f90*/  LDC.64 R6, c[0x0][0xb10] ;  /* 0x0002c400ff067b82 */ /* 0x000ee20000000a00 */
[----:B--2---:R-:W-:-:S07]  /*0fa0*/  ISETP.NE.AND P2, PT, R10, 0x1, PT ;  /* 0x000000010a00780c */ /* 0x004fce0003f45270 */
[----:B------:R-:W1:Y:S08]  /*0fb0*/  LDC R8, c[0x0][0xb20] ;  /* 0x0002c800ff087b82 */ /* 0x000e700000000800 */
[----:B------:R-:W2:Y:S01]  /*0fc0*/  LDC.64 R2, c[0x0][0xb28] ;  /* 0x0002ca00ff027b82 */ /* 0x000ea20000000a00 */
[----:B----4-:R-:W-:-:S04]  /*0fd0*/  IMAD.HI.U32 R13, R12, R5, RZ ;  /* 0x000000050c0d7227 */ /* 0x010fc800078e00ff */
[----:B------:R-:W-:-:S04]  /*0fe0*/  IMAD.HI.U32 R5, R20, R5, RZ ;  /* 0x0000000514057227 */ /* 0x000fc800078e00ff */
[----:B---3--:R-:W-:-:S04]  /*0ff0*/  IMAD.HI.U32 R14, R11, R6, RZ ;  /* 0x000000060b0e7227 */ /* 0x008fc800078e00ff */
[C---:B------:R-:W-:Y:S01]  /*1000*/  IMAD.HI.U32 R16, R21.reuse, R6, RZ ;  /* 0x0000000615107227 */ /* 0x040fe200078e00ff */
[-C--:B------:R-:W-:Y:S02]  /*1010*/  @P2 SHF.R.U32.HI R11, RZ, R7.reuse, R14 ;  /* 0x00000007ff0b2219 */ /* 0x080fe4000001160e */
[-C--:B-1----:R-:W-:Y:S02]  /*1020*/  @P1 SHF.R.U32.HI R12, RZ, R8.reuse, R13 ;  /* 0x00000008ff0c1219 */ /* 0x082fe4000001160d */
[----:B------:R-:W-:Y:S02]  /*1030*/  SHF.R.U32.HI R5, RZ, R8, R5 ;  /* 0x00000008ff057219 */ /* 0x000fe40000011605 */
[----:B------:R-:W-:Y:S02]  /*1040*/  SHF.R.U32.HI R16, RZ, R7, R16 ;  /* 0x00000007ff107219 */ /* 0x000fe40000011610 */
[----:B------:R-:W-:Y:S01]  /*1050*/  SEL R5, R20, R5, !P1 ;  /* 0x0000000514057207 */ /* 0x000fe20004800000 */
[----:B--2---:R-:W-:Y:S01]  /*1060*/  IMAD.HI.U32 R14, R12, R2, RZ ;  /* 0x000000020c0e7227 */ /* 0x004fe200078e00ff */
[----:B------:R-:W-:-:S02]  /*1070*/  SEL R7, R21, R16, !P2 ;  /* 0x0000001015077207 */ /* 0x000fc40005000000 */
[----:B------:R-:W-:Y:S01]  /*1080*/  IADD3 R13, PT, PT, -R5, RZ, RZ ;  /* 0x000000ff050d7210 */ /* 0x000fe20007ffe1ff */
[----:B------:R-:W-:Y:S01]  /*1090*/  IMAD.HI.U32 R6, R11, R2, RZ ;  /* 0x000000020b067227 */ /* 0x000fe200078e00ff */
[----:B------:R-:W-:-:S03]  /*10a0*/  @P0 SHF.R.U32.HI R12, RZ, R3, R14 ;  /* 0x00000003ff0c0219 */ /* 0x000fc6000001160e */
[----:B------:R-:W-:Y:S01]  /*10b0*/  IMAD R13, R4, R13, R20 ;  /* 0x0000000d040d7224 */ /* 0x000fe200078e0214 */
[----:B------:R-:W-:Y:S01]  /*10c0*/  @P0 SHF.R.U32.HI R11, RZ, R3, R6 ;  /* 0x00000003ff0b0219 */ /* 0x000fe20000011606 */
[----:B------:R-:W-:-:S04]  /*10d0*/  IMAD R12, R12, R9, RZ ;  /* 0x000000090c0c7224 */ /* 0x000fc800078e02ff */
[----:B------:R-:W-:Y:S01]  /*10e0*/  IMAD R6, R11, R9, RZ ;  /* 0x000000090b067224 */ /* 0x000fe200078e02ff */
[----:B------:R-:W-:-:S04]  /*10f0*/  ISETP.GE.AND P1, PT, R5, R12, PT ;  /* 0x0000000c0500720c */ /* 0x000fc80003f26270 */
[----:B------:R-:W-:Y:S01]  /*1100*/  ISETP.GE.OR P1, PT, R7, R6, P1 ;  /* 0x000000060700720c */ /* 0x000fe20000f26670 */
[----:B------:R-:W-:-:S05]  /*1110*/  IMAD.HI.U32 R6, R5, R2, RZ ;  /* 0x0000000205067227 */ /* 0x000fca00078e00ff */
[----:B------:R-:W-:-:S04]  /*1120*/  SHF.R.U32.HI R6, RZ, R3, R6 ;  /* 0x00000003ff067219 */ /* 0x000fc80000011606 */
[----:B------:R-:W-:-:S03]  /*1130*/  SEL R6, R5, R6, !P0 ;  /* 0x0000000605067207 */ /* 0x000fc60004000000 */
[----:B------:R-:W-:Y:S01]  /*1140*/  @!P1 IMAD.HI.U32 R8, R7, R2, RZ ;  /* 0x0000000207089227 */ /* 0x000fe200078e00ff */
[----:B------:R-:W-:-:S04]  /*1150*/  IADD3 R2, PT, PT, -R6, RZ, RZ ;  /* 0x000000ff06027210 */ /* 0x000fc80007ffe1ff */
[----:B------:R-:W-:Y:S01]  /*1160*/  @!P1 SHF.R.U32.HI R8, RZ, R3, R8 ;  /* 0x00000003ff089219 */ /* 0x000fe20000011608 */
[----:B------:R-:W-:-:S03]  /*1170*/  IMAD R2, R9, R2, R5 ;  /* 0x0000000209027224 */ /* 0x000fc600078e0205 */
[----:B------:R-:W-:-:S05]  /*1180*/  @!P1 SEL R3, R7, R8, !P0 ;  /* 0x0000000807039207 */ /* 0x000fca0004000000 */
[--C-:B------:R-:W-:Y:S02]  /*1190*/  @!P1 IMAD.IADD R6, R6, 0x1, -R3.reuse ;  /* 0x0000000106069824 */ /* 0x100fe400078e0a03 */
[----:B------:R-:W-:Y:S01]  /*11a0*/  @!P1 IMAD R3, R2, R11, R3 ;  /* 0x0000000b02039224 */ /* 0x000fe200078e0203 */
[----:B------:R-:W-:Y:S01]  /*11b0*/  IADD3 R2, PT, PT, -R7, RZ, RZ ;  /* 0x000000ff07027210 */ /* 0x000fe20007ffe1ff */
[----:B------:R-:W-:Y:S02]  /*11c0*/  @!P1 IMAD R5, R6, R9, R7 ;  /* 0x0000000906059224 */ /* 0x000fe400078e0207 */
[----:B------:R-:W-:Y:S02]  /*11d0*/  @!P1 IMAD.MOV.U32 R7, RZ, RZ, R3 ;  /* 0x000000ffff079224 */ /* 0x000fe400078e0003 */
[----:B------:R-:W-:Y:S02]  /*11e0*/  IMAD R2, R10, R2, R21 ;  /* 0x000000020a027224 */ /* 0x000fe400078e0215 */
[----:B------:R-:W-:-:S02]  /*11f0*/  IMAD R20, R5, R4, R13 ;  /* 0x0000000405147224 */ /* 0x000fc400078e020d */
[----:B------:R-:W-:Y:S02]  /*1200*/  IMAD R21, R7, R10, R2 ;  /* 0x0000000a07157224 */ /* 0x000fe400078e0202 */
.L_x_15:
[----:B------:R-:W1:Y:S01]  /*1210*/  LDCU UR4, c[0x0][0xb30] ;  /* 0x00016600ff0477ac */ /* 0x000e620008000800 */
[----:B------:R-:W2:Y:S08]  /*1220*/  S2UR UR37, SR_CgaCtaId ;  /* 0x00000000002579c3 */ /* 0x000eb00000008800 */
[----:B------:R-:W3:Y:S01]  /*1230*/  LDC R26, c[0x0][0xb24] ;  /* 0x0002c900ff1a7b82 */ /* 0x000ee20000000800 */
[----:B-1----:R-:W-:-:S09]  /*1240*/  UISETP.NE.AND UP1, UPT, UR4, 0x1, UPT ;  /* 0x000000010400788c */ /* 0x002fd2000bf25270 */
[----:B--2---:R-:W-:Y:S05]  /*1250*/  BRA.U UP1, `(.L_x_16) ;  /* 0x0000000101407547 */ /* 0x004fea000b800000 */
[----:B------:R-:W1:Y:S08]  /*1260*/  LDC.64 R4, c[0x0][0xb10] ;  /* 0x0002c400ff047b82 */ /* 0x000e700000000a00 */
[----:B------:R-:W2:Y:S08]  /*1270*/  LDC.64 R2, c[0x0][0xb18] ;  /* 0x0002c600ff027b82 */ /* 0x000eb00000000a00 */
[----:B------:R-:W4:Y:S08]  /*1280*/  LDC R6, c[0x0][0xb20] ;  /* 0x0002c800ff067b82 */ /* 0x000f300000000800 */
[----:B------:R-:W3:Y:S01]  /*1290*/  LDC R8, c[0x0][0xb0c] ;  /* 0x0002c300ff087b82 */ /* 0x000ee20000000800 */
[----:B-1----:R-:W-:-:S05]  /*12a0*/  IMAD.HI.U32 R4, R21, R4, RZ ;  /* 0x0000000415047227 */ /* 0x002fca00078e00ff */
[----:B------:R-:W-:Y:S01]  /*12b0*/  SHF.R.U32.HI R4, RZ, R5, R4 ;  /* 0x00000005ff047219 */ /* 0x000fe20000011604 */
[----:B--2---:R-:W-:Y:S01]  /*12c0*/  IMAD.HI.U32 R3, R20, R3, RZ ;  /* 0x0000000314037227 */ /* 0x004fe200078e00ff */
[----:B------:R-:W-:-:S04]  /*12d0*/  ISETP.NE.AND P0, PT, R2, 0x1, PT ;  /* 0x000000010200780c */ /* 0x000fc80003f05270 */
[----:B----4-:R-:W-:-:S04]  /*12e0*/  SHF.R.U32.HI R3, RZ, R6, R3 ;  /* 0x00000006ff037219 */ /* 0x010fc80000011603 */
[----:B------:R-:W-:Y:S02]  /*12f0*/  SEL R3, R20, R3, !P0 ;  /* 0x0000000314037207 */ /* 0x000fe40004000000 */
[----:B---3--:R-:W-:-:S04]  /*1300*/  ISETP.NE.AND P1, PT, R8, 0x1, PT ;  /* 0x000000010800780c */ /* 0x008fc80003f25270 */
[----:B------:R-:W-:-:S05]  /*1310*/  SEL R4, R21, R4, !P1 ;  /* 0x0000000415047207 */ /* 0x000fca0004800000 */
[----:B------:R-:W-:Y:S02]  /*1320*/  IMAD.IADD R5, R3, 0x1, -R4 ;  /* 0x0000000103057824 */ /* 0x000fe400078e0a04 */
[----:B------:R-:W-:Y:S02]  /*1330*/  IMAD.IADD R3, R4, 0x1, -R3 ;  /* 0x0000000104037824 */ /* 0x000fe400078e0a03 */
[----:B------:R-:W-:Y:S02]  /*1340*/  IMAD R21, R5, R8, R21 ;  /* 0x0000000805157224 */ /* 0x000fe400078e0215 */
[----:B------:R-:W-:-:S07]  /*1350*/  IMAD R20, R3, R2, R20 ;  /* 0x0000000203147224 */ /* 0x000fce00078e0214 */
.L_x_16:
[----:B------:R-:W-:Y:S01]  /*1360*/  BAR.SYNC.DEFER_BLOCKING 0x0 ;  /* 0x0000000000007b1d */ /* 0x000fe20000010000 */
[----:B------:R-:W-:Y:S01]  /*1370*/  UISETP.NE.AND UP1, UPT, UR8, 0x2, UPT ;  /* 0x000000020800788c */ /* 0x000fe2000bf25270 */
[----:B------:R-:W-:Y:S02]  /*1380*/  ISETP.NE.OR P5, PT, R0, 0x2, !P5 ;  /* 0x000000020000780c */ /* 0x000fe40006fa5670 */
[----:B------:R-:W-:-:S06]  /*1390*/  LOP3.LUT R2, R81, 0x1f, RZ, 0xc0, !PT ;  /* 0x0000001f51027812 */ /* 0x000fcc00078ec0ff */
[----:B------:R-:W-:Y:S05]  /*13a0*/  BRA.U UP1, `(.L_x_17) ;  /* 0x0000001101607547 */ /* 0x000fea000b800000 */
[----:B------:R-:W1:Y:S01]  /*13b0*/  LDCU UR13, c[0x0][0x38c] ;  /* 0x00007180ff0d77ac */ /* 0x000e620008000800 */
[----:B------:R-:W2:Y:S01]  /*13c0*/  LDC R9, c[0x0][0x370] ;  /* 0x0000dc00ff097b82 */ /* 0x000ea20000000800 */
[----:B------:R-:W-:Y:S01]  /*13d0*/  PLOP3.LUT P1, PT, PT, PT, UP2, 0x80, 0x8 ;  /* 0x000000000008781c */ /* 0x000fe20003f2f028 */
[----:B------:R-:W-:Y:S01]  /*13e0*/  HFMA2 R12, -RZ, RZ, 0, 0 ;  /* 0x00000000ff0c7431 */ /* 0x000fe200000001ff */
[----:B------:R-:W-:Y:S01]  /*13f0*/  ISETP.EQ.OR P4, PT, R2, RZ, P5 ;  /* 0x000000ff0200720c */ /* 0x000fe20002f82670 */
[----:B------:R-:W-:Y:S01]  /*1400*/  IMAD.MOV.U32 R15, RZ, RZ, 0x1 ;  /* 0x00000001ff0f7424 */ /* 0x000fe200078e00ff */
[----:B------:R-:W-:Y:S01]  /*1410*/  PLOP3.LUT P1, PT, P1, PT, PT, 0x8, 0x80 ;  /* 0x000000000080781c */ /* 0x000fe20000f2e170 */
[----:B------:R-:W-:Y:S01]  /*1420*/  IMAD.MOV.U32 R14, RZ, RZ, RZ ;  /* 0x000000ffff0e7224 */ /* 0x000fe200078e00ff */
[----:B------:R-:W-:Y:S01]  /*1430*/  MOV R8, 0x1 ;  /* 0x0000000100087802 */ /* 0x000fe20000000f00 */
[----:B------:R-:W4:Y:S01]  /*1440*/  LDC R0, c[0x0][0x374] ;  /* 0x0000dd00ff007b82 */ /* 0x000f220000000800 */
[----:B------:R-:W-:Y:S01]  /*1450*/  IMAD.MOV.U32 R10, RZ, RZ, RZ ;  /* 0x000000ffff0a7224 */ /* 0x000fe200078e00ff */
[----:B------:R-:W2:Y:S01]  /*1460*/  LDCU.64 UR22, c[0x0][0x348] ;  /* 0x00006900ff1677ac */ /* 0x000ea20008000a00 */
[----:B------:R-:W-:Y:S01]  /*1470*/  UMOV UR6, URZ ;  /* 0x000000ff00067c82 */ /* 0x000fe20008000000 */
[----:B-1----:R-:W-:-:S04]  /*1480*/  UIADD3 UR5, UPT, UPT, UR13, 0x1f, URZ ;  /* 0x0000001f0d057890 */ /* 0x002fc8000fffe0ff */
[----:B------:R-:W-:-:S04]  /*1490*/  USHF.R.S32.HI UR4, URZ, 0x1f, UR5 ;  /* 0x0000001fff047899 */ /* 0x000fc80008011405 */
[----:B------:R-:W-:-:S04]  /*14a0*/  ULEA.HI UR4, UR4, UR5, URZ, 0x5 ;  /* 0x0000000504047291 */ /* 0x000fc8000f8f28ff */
[----:B------:R-:W-:Y:S02]  /*14b0*/  USHF.R.S32.HI UR15, URZ, 0x5, UR4 ;  /* 0x00000005ff0f7899 */ /* 0x000fe40008011404 */
[----:B------:R-:W-:Y:S02]  /*14c0*/  UIADD3 UR4, UPT, UPT, UR13, -0x1, URZ ;  /* 0xffffffff0d047890 */ /* 0x000fe4000fffe0ff */
[----:B------:R-:W-:Y:S02]  /*14d0*/  UISETP.LT.U32.AND UP0, UPT, UR15, 0x4, UPT ;  /* 0x000000040f00788c */ /* 0x000fe4000bf01070 */
[----:B------:R-:W-:Y:S02]  /*14e0*/  UISETP.GE.U32.AND UP1, UPT, UR4, -0x3f, UPT ;  /* 0xffffffc10400788c */ /* 0x000fe4000bf26070 */
[----:B------:R-:W-:Y:S02]  /*14f0*/  USEL UR14, UR15, 0x4, UP0 ;  /* 0x000000040f0e7887 */ /* 0x000fe40008000000 */
[----:B------:R-:W-:-:S02]  /*1500*/  UIADD3 UR13, UPT, UPT, UR13, 0x3e, URZ ;  /* 0x0000003e0d0d7890 */ /* 0x000fc4000fffe0ff */
[----:B------:R-:W-:Y:S02]  /*1510*/  UIADD3 UR5, UPT, UPT, UR14, -0x1, URZ ;  /* 0xffffffff0e057890 */ /* 0x000fe4000fffe0ff */
[----:B------:R-:W-:-:S03]  /*1520*/  UIADD3 UR7, UPT, UPT, UR15, -UR14, URZ ;  /* 0x8000000e0f077290 */ /* 0x000fc6000fffe0ff */
[----:B------:R-:W-:-:S04]  /*1530*/  @UP1 UIADD3 UR5, UPT, UPT, UR14, URZ, URZ ;  /* 0x000000ff0e051290 */ /* 0x000fc8000fffe0ff */
[----:B--2---:R-:W-:-:S12]  /*1540*/  UIADD3 UR5, UPT, UPT, UR5, 0x1, URZ ;  /* 0x0000000105057890 */ /* 0x004fd8000fffe0ff */
.L_x_35:
[----:B------:R-:W-:Y:S01]  /*1550*/  UISETP.NE.AND UP0, UPT, UR37, URZ, UPT ;  /* 0x000000ff2500728c */ /* 0x000fe2000bf05270 */
[----:B------:R-:W1:Y:S08]  /*1560*/  S2UR UR37, SR_CgaCtaId ;  /* 0x00000000002579c3 */ /* 0x000e700000008800 */
[----:B------:R-:W-:Y:S05]  /*1570*/  BRA.U UP0, `(.L_x_18) ;  /* 0x0000000100347547 */ /* 0x000fea000b800000 */
[----:B------:R-:W2:Y:S01]  /*1580*/  S2R R2, SR_CgaCtaId ;  /* 0x0000000000027919 */ /* 0x000ea20000008800 */
[----:B------:R-:W-:-:S04]  /*1590*/  MOV R3, 0x400 ;  /* 0x0000040000037802 */ /* 0x000fc80000000f00 */
[----:B--2---:R-:W-:Y:S02]  /*15a0*/  LEA R3, R2, R3, 0x18 ;  /* 0x0000000302037211 */ /* 0x004fe400078ec0ff */
[----:B------:R-:W-:-:S03]  /*15b0*/  SHF.L.U32 R2, R8, 0x1f, RZ ;  /* 0x0000001f08027819 */ /* 0x000fc600000006ff */
[----:B------:R-:W-:-:S04]  /*15c0*/  IMAD R3, R10, 0x8, R3 ;  /* 0x000000080a037824 */ /* 0x000fc800078e0203 */
[----:B------:R-:W2:Y:S02]  /*15d0*/  SYNCS.PHASECHK.TRANS64.TRYWAIT P0, [R3+URZ+0x100], R2 ;  /* 0x00010002030075a7 */ /* 0x000ea400080011ff */
[----:B--2---:R-:W-:Y:S05]  /*15e0*/  @!P0 BRA `(.L_x_19) ;  /* 0x0000006800c08947 */ /* 0x004fea0003800000 */
.L_x_131:
[----:B------:R-:W-:Y:S01]  /*15f0*/  VIADD R10, R10, 0x1 ;  /* 0x000000010a0a7836 */ /* 0x000fe20000000000 */
[----:B------:R2:W-:Y:S04]  /*1600*/  SYNCS.ARRIVE.TRANS64.A1T0 RZ, [R3+URZ+0xf0], RZ ;  /* 0x0000f0ff03ff79a7 */ /* 0x0005e800081000ff */
[----:B------:R-:W-:-:S04]  /*1610*/  ISETP.NE.AND P0, PT, R10, 0x2, PT ;  /* 0x000000020a00780c */ /* 0x000fc80003f05270 */
[----:B------:R-:W-:Y:S02]  /*1620*/  SEL R10, R10, RZ, P0 ;  /* 0x000000ff0a0a7207 */ /* 0x000fe40000000000 */
[----:B--2---:R-:W-:-:S04]  /*1630*/  SEL R3, RZ, 0x1, P0 ;  /* 0x00000001ff037807 */ /* 0x004fc80000000000 */
[----:B------:R-:W-:-:S07]  /*1640*/  LOP3.LUT R8, R8, R3, RZ, 0x3c, !PT ;  /* 0x0000000308087212 */ /* 0x000fce00078e3cff */
.L_x_18:
[----:B------:R-:W-:Y:S01]  /*1650*/  UMOV UR4, 0x400 ;  /* 0x0000040000047882 */ /* 0x000fe20000000000 */
[----:B------:R-:W-:Y:S01]  /*1660*/  SHF.L.U32 R2, R15, 0x1f, RZ ;  /* 0x0000001f0f027819 */ /* 0x000fe200000006ff */
[----:B-1----:R-:W-:Y:S01]  /*1670*/  ULEA UR4, UR37, UR4, 0x18 ;  /* 0x0000000425047291 */ /* 0x002fe2000f8ec0ff */
[----:B------:R-:W-:Y:S01]  /*1680*/  R2UR UR35, R21 ;  /* 0x00000000152372ca */ /* 0x000fe200000e0000 */
[----:B------:R-:W-:Y:S01]  /*1690*/  UISETP.GE.U32.AND UP0, UPT, UR13, 0x3f, UPT ;  /* 0x0000003f0d00788c */ /* 0x000fe2000bf06070 */
[----:B------:R-:W-:Y:S01]  /*16a0*/  R2UR UR11, R20 ;  /* 0x00000000140b72ca */ /* 0x000fe200000e0000 */
[----:B------:R-:W-:Y:S01]  /*16b0*/  ULEA UR8, UR6, UR4, 0x3 ;  /* 0x0000000406087291 */ /* 0x000fe2000f8e18ff */
[----:B------:R-:W-:-:S08]  /*16c0*/  UMOV UR24, URZ ;  /* 0x000000ff00187c82 */ /* 0x000fd00008000000 */
[----:B------:R1:W2:Y:S01]  /*16d0*/  SYNCS.PHASECHK.TRANS64.TRYWAIT P0, [UR8+0x20], R2 ;  /* 0x00002002ff0075a7 */ /* 0x0002a20008001108 */
[----:B------:R-:W-:Y:S02]  /*16e0*/  USHF.L.U32 UR35, UR35, 0x7, URZ ;  /* 0x0000000723237899 */ /* 0x000fe400080006ff */
[----:B------:R-:W-:Y:S01]  /*16f0*/  USHF.L.U32 UR11, UR11, 0x6, URZ ;  /* 0x000000060b0b7899 */ /* 0x000fe200080006ff */
[----:B------:R-:W-:Y:S11]  /*1700*/  BRA.U !UP0, `(.L_x_20) ;  /* 0x0000000108a87547 */ /* 0x000ff6000b800000 */
[----:B------:R-:W-:Y:S01]  /*1710*/  UMOV UR16, URZ ;  /* 0x000000ff00107c82 */ /* 0x000fe20008000000 */
[----:B------:R-:W-:-:S05]  /*1720*/  UMOV UR17, UR6 ;  /* 0x0000000600117c82 */ /* 0x000fca0008000000 */
.L_x_25:
[----:B-1----:R-:W-:Y:S01]  /*1730*/  ULEA UR33, UR17, UR4, 0x3 ;  /* 0x0000000411217291 */ /* 0x002fe2000f8e18ff */
[----:B--2---:R-:W-:Y:S01]  /*1740*/  @!P5 MOV R3, 0x6000 ;  /* 0x000060000003d802 */ /* 0x004fe20000000f00 */
[----:B--2---:R-:W-:Y:S10]  /*1750*/  @P0 BRA `(.L_x_21) ;  /* 0x00000000000c0947 */ /* 0x004ff40003800000 */
[----:B------:R-:W-:-:S04]  /*1760*/  SHF.L.U32 R5, R15, 0x1f, RZ ;  /* 0x0000001f0f057819 */ /* 0x000fc800000006ff */
[----:B------:R-:W2:Y:S02]  /*1770*/  SYNCS.PHASECHK.TRANS64.TRYWAIT P0, [UR33+0x20], R5 ;  /* 0x00002005ff0075a7 */ /* 0x000ea40008001121 */
[----:B--2---:R-:W-:Y:S05]  /*1780*/  @!P0 BRA `(.L_x_22) ;  /* 0x00000068006c8947 */ /* 0x004fea0003800000 */
.L_x_21:
[----:B------:R2:W-:Y:S01]  /*1790*/  @!P5 SYNCS.ARRIVE.TRANS64 RZ, [UR33], R3 ;  /* 0x00000003ffffd9a7 */ /* 0x0005e20008000021 */
[----:B------:R-:W-:Y:S04]  /*17a0*/  BSSY.RECONVERGENT B0, `(.L_x_23) ;  /* 0x0000003000007945 */ /* 0x000fe80003800200 */
[----:B------:R-:W-:Y:S05]  /*17b0*/  @P4 BRA `(.L_x_24) ;  /* 0x0000000000044947 */ /* 0x000fea0003800000 */
[----:B------:R-:W-:Y:S05]  /*17c0*/  BPT.TRAP 0x1 ;  /* 0x000000040000795c */ /* 0x000fea0000300000 */
.L_x_24:
[----:B------:R-:W-:Y:S05]  /*17d0*/  BSYNC.RECONVERGENT B0 ;  /* 0x0000000000007941 */ /* 0x000fea0003800200 */
.L_x_23:
[----:B------:R-:W-:Y:S02]  /*17e0*/  UIADD3 UR6, UPT, UPT, UR17, 0x1, URZ ;  /* 0x0000000111067890 */ /* 0x000fe4000fffe0ff */
[----:B------:R-:W-:Y:S02]  /*17f0*/  ULEA UR32, UR17, UR4, 0xe ;  /* 0x0000000411207291 */ /* 0x000fe4000f8e70ff */
[----:B------:R-:W-:Y:S02]  /*1800*/  UISETP.NE.AND UP0, UPT, UR6, 0x4, UPT ;  /* 0x000000040600788c */ /* 0x000fe4000bf05270 */
[----:B------:R-:W-:Y:S02]  /*1810*/  UIADD3 UR26, UP1, UPT, UR22, 0x80, URZ ;  /* 0x00000080161a7890 */ /* 0x000fe4000ff3e0ff */
[----:B------:R-:W-:Y:S02]  /*1820*/  USEL UR9, URZ, 0x1, UP0 ;  /* 0x00000001ff097887 */ /* 0x000fe40008000000 */
[----:B------:R-:W-:-:S02]  /*1830*/  USEL UR6, UR6, URZ, UP0 ;  /* 0x000000ff06067287 */ /* 0x000fc40008000000 */
[----:B------:R-:W-:Y:S02]  /*1840*/  UIADD3 UR20, UP0, UPT, UR22, 0x180, URZ ;  /* 0x0000018016147890 */ /* 0x000fe4000ff1e0ff */
[----:B------:R-:W-:Y:S01]  /*1850*/  ULEA UR8, UR6, UR4, 0x3 ;  /* 0x0000000406087291 */ /* 0x000fe2000f8e18ff */
[----:B------:R-:W-:Y:S01]  /*1860*/  LOP3.LUT R15, R15, UR9, RZ, 0x3c, !PT ;  /* 0x000000090f0f7c12 */ /* 0x000fe2000f8e3cff */
[----:B------:R-:W-:Y:S02]  /*1870*/  USHF.L.U32 UR34, UR16, 0x5, URZ ;  /* 0x0000000510227899 */ /* 0x000fe400080006ff */
[----:B------:R-:W-:Y:S01]  /*1880*/  UIADD3.X UR27, UPT, UPT, URZ, UR23, URZ, UP1, !UPT ;  /* 0x00000017ff1b7290 */ /* 0x000fe20008ffe4ff */
[----:B-1----:R-:W-:Y:S01]  /*1890*/  SHF.L.U32 R2, R15, 0x1f, RZ ;  /* 0x0000001f0f027819 */ /* 0x002fe200000006ff */
[----:B------:R-:W-:Y:S02]  /*18a0*/  UIADD3 UR32, UPT, UPT, UR32, 0x8400, URZ ;  /* 0x0000840020207890 */ /* 0x000fe4000fffe0ff */
[----:B------:R-:W-:Y:S01]  /*18b0*/  UIADD3.X UR21, UPT, UPT, URZ, UR23, URZ, UP0, !UPT ;  /* 0x00000017ff157290 */ /* 0x000fe200087fe4ff */
[----:B------:R1:W1:Y:S01]  /*18c0*/  SYNCS.PHASECHK.TRANS64.TRYWAIT P0, [UR8+0x20], R2 ;  /* 0x00002002ff0075a7 */ /* 0x0002620008001108 */
[----:B------:R-:W-:Y:S01]  /*18d0*/  ULEA UR8, UR17, UR4, 0xd ;  /* 0x0000000411087291 */ /* 0x000fe2000f8e68ff */
[----:B------:R-:W-:Y:S01]  /*18e0*/  UMOV UR18, 0x0 ;  /* 0x0000000000127882 */ /* 0x000fe20000000000 */
[----:B------:R-:W-:-:S02]  /*18f0*/  UMOV UR19, 0x10000000 ;  /* 0x1000000000137882 */ /* 0x000fc40000000000 */
[----:B------:R-:W-:Y:S01]  /*1900*/  UIADD3 UR8, UPT, UPT, UR8, 0x18400, URZ ;  /* 0x0001840008087890 */ /* 0x000fe2000fffe0ff */
[----:B------:R1:W-:Y:S01]  /*1910*/  UTMALDG.3D [UR32], [UR26], desc[UR18] ;  /* 0x000012201a0075b4 */ /* 0x0003e20008011000 */
[----:B------:R-:W-:Y:S01]  /*1920*/  UMOV UR12, UR36 ;  /* 0x00000024000c7c82 */ /* 0x000fe20008000000 */
[----:B------:R-:W-:Y:S01]  /*1930*/  UMOV UR9, UR33 ;  /* 0x0000002100097c82 */ /* 0x000fe20008000000 */
[----:B------:R-:W-:Y:S01]  /*1940*/  UMOV UR10, UR34 ;  /* 0x00000022000a7c82 */ /* 0x000fe20008000000 */
[----:B------:R-:W-:Y:S01]  /*1950*/  UIADD3 UR16, UPT, UPT, UR16, 0x1, URZ ;  /* 0x0000000110107890 */ /* 0x000fe2000fffe0ff */
[----:B------:R-:W-:Y:S01]  /*1960*/  UMOV UR24, UR5 ;  /* 0x0000000500187c82 */ /* 0x000fe20008000000 */
[----:B------:R-:W-:Y:S02]  /*1970*/  UMOV UR17, UR6 ;  /* 0x0000000600117c82 */ /* 0x000fe40008000000 */
[----:B------:R1:W-:Y:S01]  /*1980*/  UTMALDG.3D [UR8], [UR20], desc[UR18] ;  /* 0x00001208140075b4 */ /* 0x0003e20008011000 */
[----:B------:R-:W-:-:S09]  /*1990*/  UISETP.NE.AND UP0, UPT, UR16, UR5, UPT ;  /* 0x000000051000728c */ /* 0x000fd2000bf05270 */
[----:B------:R-:W-:Y:S05]  /*19a0*/  BRA.U UP0, `(.L_x_25) ;  /* 0xfffffffd00607547 */ /* 0x000fea000b83ffff */
.L_x_20:
[----:B-1----:R-:W-:Y:S01]  /*19b0*/  ULEA UR8, UR6, UR4, 0x3 ;  /* 0x0000000406087291 */ /* 0x002fe2000f8e18ff */
[----:B------:R-:W-:Y:S01]  /*19c0*/  SHF.L.U32 R2, R15, 0x1f, RZ ;  /* 0x0000001f0f027819 */ /* 0x000fe200000006ff */
[----:B------:R-:W-:Y:S01]  /*19d0*/  @!P1 SYNCS.ARRIVE.TRANS64.A1T0 RZ, [UR4+0x88], RZ ;  /* 0x000088ffffff99a7 */ /* 0x000fe20008100004 */
[----:B------:R-:W-:-:S06]  /*19e0*/  UISETP.GT.AND UP0, UPT, UR15, UR14, UPT ;  /* 0x0000000e0f00728c */ /* 0x000fcc000bf04270 */
[----:B--2---:R1:W2:Y:S03]  /*19f0*/  SYNCS.PHASECHK.TRANS64.TRYWAIT P0, [UR8+0x20], R2 ;  /* 0x00002002ff0075a7 */ /* 0x0042a60008001108 */
[----:B------:R-:W-:Y:S05]  /*1a00*/  BRA.U !UP0, `(.L_x_26) ;  /* 0x0000000108ac7547 */ /* 0x000fea000b800000 */
[----:B------:R-:W-:Y:S01]  /*1a10*/  UIADD3 UR21, UPT, UPT, UR7, UR24, URZ ;  /* 0x0000001807157290 */ /* 0x000fe2000fffe0ff */
[----:B------:R-:W-:-:S11]  /*1a20*/  UMOV UR25, UR6 ;  /* 0x0000000600197c82 */ /* 0x000fd60008000000 */
.L_x_31:
[----:B-1----:R-:W-:Y:S01]  /*1a30*/  ULEA UR17, UR25, UR4, 0x3 ;  /* 0x0000000419117291 */ /* 0x002fe2000f8e18ff */
[----:B--2---:R-:W-:Y:S01]  /*1a40*/  @!P5 MOV R3, 0x6000 ;  /* 0x000060000003d802 */ /* 0x004fe20000000f00 */
[----:B--2---:R-:W-:Y:S10]  /*1a50*/  @P0 BRA `(.L_x_27) ;  /* 0x00000000000c0947 */ /* 0x004ff40003800000 */
[----:B------:R-:W-:-:S04]  /*1a60*/  SHF.L.U32 R5, R15, 0x1f, RZ ;  /* 0x0000001f0f057819 */ /* 0x000fc800000006ff */
[----:B------:R-:W2:Y:S02]  /*1a70*/  SYNCS.PHASECHK.TRANS64.TRYWAIT P0, [UR17+0x20], R5 ;  /* 0x00002005ff0075a7 */ /* 0x000ea40008001111 */
[----:B--2---:R-:W-:Y:S05]  /*1a80*/  @!P0 BRA `(.L_x_28) ;  /* 0x0000006400c48947 */ /* 0x004fea0003800000 */
.L_x_27:
[----:B------:R2:W-:Y:S01]  /*1a90*/  @!P5 SYNCS.ARRIVE.TRANS64 RZ, [UR17], R3 ;  /* 0x00000003ffffd9a7 */ /* 0x0005e20008000011 */
[----:B------:R-:W-:Y:S04]  /*1aa0*/  BSSY.RECONVERGENT B0, `(.L_x_29) ;  /* 0x0000003000007945 */ /* 0x000fe80003800200 */
[----:B------:R-:W-:Y:S05]  /*1ab0*/  @P4 BRA `(.L_x_30) ;  /* 0x0000000000044947 */ /* 0x000fea0003800000 */
[----:B------:R-:W-:Y:S05]  /*1ac0*/  BPT.TRAP 0x1 ;  /* 0x000000040000795c */ /* 0x000fea0000300000 */
.L_x_30:
[----:B------:R-:W-:Y:S05]  /*1ad0*/  BSYNC.RECONVERGENT B0 ;  /* 0x0000000000007941 */ /* 0x000fea0003800200 */
.L_x_29:
        /* <DEDUP_REMOVED lines=10> */
[----:B------:R-:W-:Y:S01]  /*1b80*/  UIADD3 UR16, UPT, UPT, UR16, 0x8400, URZ ;  /* 0x0000840010107890 */ /* 0x000fe2000fffe0ff */
[----:B-1----:R-:W-:Y:S01]  /*1b90*/  SHF.L.U32 R2, R15, 0x1f, RZ ;  /* 0x0000001f0f027819 */ /* 0x002fe200000006ff */
[----:B------:R-:W-:Y:S02]  /*1ba0*/  UIADD3.X UR31, UPT, UPT, URZ, UR23, URZ, UP1, !UPT ;  /* 0x00000017ff1f7290 */ /* 0x000fe40008ffe4ff */
[----:B------:R-:W-:Y:S01]  /*1bb0*/  UIADD3.X UR29, UPT, UPT, URZ, UR23, URZ, UP0, !UPT ;  /* 0x00000017ff1d7290 */ /* 0x000fe200087fe4ff */
[----:B------:R1:W1:Y:S01]  /*1bc0*/  SYNCS.PHASECHK.TRANS64.TRYWAIT P0, [UR8+0x20], R2 ;  /* 0x00002002ff0075a7 */ /* 0x0002620008001108 */
[----:B------:R-:W-:Y:S01]  /*1bd0*/  ULEA UR8, UR25, UR4, 0xd ;  /* 0x0000000419087291 */ /* 0x000fe2000f8e68ff */
[----:B------:R-:W-:Y:S01]  /*1be0*/  UMOV UR26, 0x0 ;  /* 0x00000000001a7882 */ /* 0x000fe20000000000 */
[----:B------:R-:W-:-:S02]  /*1bf0*/  UMOV UR27, 0x10000000 ;  /* 0x10000000001b7882 */ /* 0x000fc40000000000 */
[----:B------:R-:W-:Y:S01]  /*1c00*/  UIADD3 UR8, UPT, UPT, UR8, 0x18400, URZ ;  /* 0x0001840008087890 */ /* 0x000fe2000fffe0ff */
[----:B------:R-:W-:Y:S01]  /*1c10*/  UMOV UR19, UR35 ;  /* 0x0000002300137c82 */ /* 0x000fe20008000000 */
[----:B------:R-:W-:Y:S01]  /*1c20*/  UMOV UR20, UR36 ;  /* 0x0000002400147c82 */ /* 0x000fe20008000000 */
[----:B------:R-:W-:Y:S01]  /*1c30*/  UMOV UR12, UR36 ;  /* 0x00000024000c7c82 */ /* 0x000fe20008000000 */
[----:B------:R-:W-:Y:S01]  /*1c40*/  UMOV UR9, UR17 ;  /* 0x0000001100097c82 */ /* 0x000fe20008000000 */
[----:B------:R-:W-:Y:S01]  /*1c50*/  UMOV UR10, UR18 ;  /* 0x00000012000a7c82 */ /* 0x000fe20008000000 */
[----:B------:R1:W-:Y:S01]  /*1c60*/  UTMALDG.3D [UR16], [UR30], desc[UR26] ;  /* 0x00001a101e0075b4 */ /* 0x0003e20008011000 */
[----:B------:R-:W-:Y:S01]  /*1c70*/  UIADD3 UR24, UPT, UPT, UR24, 0x1, URZ ;  /* 0x0000000118187890 */ /* 0x000fe2000fffe0ff */
[----:B------:R-:W-:-:S03]  /*1c80*/  UMOV UR25, UR6 ;  /* 0x0000000600197c82 */ /* 0x000fc60008000000 */
[----:B------:R-:W-:Y:S01]  /*1c90*/  UISETP.NE.AND UP0, UPT, UR24, UR21, UPT ;  /* 0x000000151800728c */ /* 0x000fe2000bf05270 */
[----:B------:R1:W-:Y:S08]  /*1ca0*/  UTMALDG.3D [UR8], [UR28], desc[UR26] ;  /* 0x00001a081c0075b4 */ /* 0x0003f00008011000 */
[----:B------:R-:W-:Y:S05]  /*1cb0*/  BRA.U UP0, `(.L_x_31) ;  /* 0xfffffffd005c7547 */ /* 0x000fea000b83ffff */
.L_x_26:
[----:B-1----:R-:W-:Y:S01]  /*1cc0*/  LEA R2, R14, UR4, 0x3 ;  /* 0x000000040e027c11 */ /* 0x002fe2000f8e18ff */
[----:B------:R-:W-:Y:S01]  /*1cd0*/  NOP ;  /* 0x0000000000007918 */ /* 0x000fe20000000000 */
[----:B--2---:R-:W-:Y:S02]  /*1ce0*/  SHF.L.U32 R3, R12, 0x1f, RZ ;  /* 0x0000001f0c037819 */ /* 0x004fe400000006ff */
[----:B------:R-:W-:Y:S02]  /*1cf0*/  LEA R4, R14, UR4, 0x4 ;  /* 0x000000040e047c11 */ /* 0x000fe4000f8e20ff */
[----:B------:R-:W1:Y:S02]  /*1d00*/  SYNCS.PHASECHK.TRANS64.TRYWAIT P0, [R2+URZ+0x90], R3 ;  /* 0x00009003020075a7 */ /* 0x000e6400080011ff */
[----:B-1----:R-:W-:Y:S05]  /*1d10*/  @!P0 BRA `(.L_x_32) ;  /* 0x0000006400388947 */ /* 0x002fea0003800000 */
.L_x_134:
[----:B------:R-:W2:Y:S01]  /*1d20*/  LDS.128 R4, [R4+0x120] ;  /* 0x0001200004047984 */ /* 0x000ea20000000c00 */
[----:B---3--:R-:W-:Y:S01]  /*1d30*/  ISETP.GE.AND P0, PT, R26, 0x1, PT ;  /* 0x000000011a00780c */ /* 0x008fe20003f06270 */
[----:B-1----:R-:W-:Y:S01]  /*1d40*/  VIADD R2, R2, 0xa0 ;  /* 0x000000a002027836 */ /* 0x002fe20000000000 */
[----:B------:R-:W-:Y:S01]  /*1d50*/  @!PT LDS RZ, [RZ] ;  /* 0x00000000fffff984 */ /* 0x000fe20000000800 */
[----:B------:R-:W-:Y:S01]  /*1d60*/  @!PT LDS RZ, [RZ] ;  /* 0x00000000fffff984 */ /* 0x000fe20000000800 */
[----:B------:R-:W-:Y:S01]  /*1d70*/  @!PT LDS RZ, [RZ] ;  /* 0x00000000fffff984 */ /* 0x000fe20000000800 */
[----:B------:R-:W-:Y:S01]  /*1d80*/  @!PT LDS RZ, [RZ] ;  /* 0x00000000fffff984 */ /* 0x000fe20000000800 */
[----:B------:R1:W-:Y:S06]  /*1d90*/  MEMBAR.ALL.CTA ;  /* 0x0000000000007992 */ /* 0x0003ec0000008000 */
[----:B-1----:R-:W1:Y:S01]  /*1da0*/  FENCE.VIEW.ASYNC.S ;  /* 0x00000000000073c6 */ /* 0x002e620000000000 */
[----:B------:R-:W-:-:S04]  /*1db0*/  PRMT R2, RZ, 0x654, R2 ;  /* 0x00000654ff027816 */ /* 0x000fc80000000002 */
[----:B-1----:R1:W-:Y:S01]  /*1dc0*/  SYNCS.ARRIVE.TRANS64.RED.A1T0 RZ, [R2+URZ], RZ ;  /* 0x000000ff02ff79a7 */ /* 0x0023e200081004ff */
[----:B--2---:R-:W-:-:S13]  /*1dd0*/  LOP3.LUT P2, RZ, R6, 0x1, RZ, 0xc0, !PT ;  /* 0x0000000106ff7812 */ /* 0x004fda000784c0ff */
[----:B------:R-:W-:Y:S01]  /*1de0*/  @P2 SHF.R.U32.HI R3, RZ, 0x10, R5 ;  /* 0x00000010ff032819 */ /* 0x000fe20000011605 */
[----:B------:R-:W-:Y:S01]  /*1df0*/  VOTEU.ANY UP0, P2 ;  /* 0x0000000000ff7886 */ /* 0x000fe20001000100 */
[----:B------:R-:W-:Y:S02]  /*1e00*/  @P2 MOV R13, R4 ;  /* 0x00000004000d2202 */ /* 0x000fe40000000f00 */
[----:B------:R-:W-:Y:S02]  /*1e10*/  @P2 R2UR.BROADCAST UR8, R3 ;  /* 0x00000000030822ca */ /* 0x000fe400008e0000 */
[----:B------:R-:W-:-:S11]  /*1e20*/  @P2 LOP3.LUT R11, R5, 0xffff, RZ, 0xc0, !PT ;  /* 0x0000ffff050b2812 */ /* 0x000fd600078ec0ff */
[----:B------:R-:W-:Y:S01]  /*1e30*/  @UP0 UMOV UR36, UR8 ;  /* 0x0000000800240c82 */ /* 0x000fe20008000000 */
[----:B-1----:R-:W-:Y:S05]  /*1e40*/  @!P0 BRA `(.L_x_33) ;  /* 0x0000000000b88947 */ /* 0x002fea0003800000 */
[----:B------:R-:W4:Y:S01]  /*1e50*/  LDC.64 R4, c[0x0][0xb18] ;  /* 0x0002c600ff047b82 */ /* 0x000f220000000a00 */
[----:B------:R-:W-:-:S07]  /*1e60*/  ISETP.NE.AND P3, PT, R26, 0x1, PT ;  /* 0x000000011a00780c */ /* 0x000fce0003f65270 */
[----:B------:R-:W1:Y:S08]  /*1e70*/  LDC.64 R6, c[0x0][0xb10] ;  /* 0x0002c400ff067b82 */ /* 0x000e700000000a00 */
[----:B------:R-:W2:Y:S08]  /*1e80*/  LDC R16, c[0x0][0xb20] ;  /* 0x0002c800ff107b82 */ /* 0x000eb00000000800 */
[----:B------:R-:W3:Y:S01]  /*1e90*/  LDC R18, c[0x0][0xb0c] ;  /* 0x0002c300ff127b82 */ /* 0x000ee20000000800 */
[----:B----4-:R-:W-:Y:S01]  /*1ea0*/  IMAD.HI.U32 R17, R0, R5, RZ ;  /* 0x0000000500117227 */ /* 0x010fe200078e00ff */
[----:B------:R-:W-:-:S03]  /*1eb0*/  ISETP.NE.AND P0, PT, R4, 0x1, PT ;  /* 0x000000010400780c */ /* 0x000fc60003f05270 */
[----:B------:R-:W-:-:S03]  /*1ec0*/  IMAD.HI.U32 R5, R11, R5, RZ ;  /* 0x000000050b057227 */ /* 0x000fc600078e00ff */
[----:B------:R-:W4:Y:S01]  /*1ed0*/  LDC.64 R2, c[0x0][0xb28] ;  /* 0x0002ca00ff027b82 */ /* 0x000f220000000a00 */
[----:B-1----:R-:W-:-:S04]  /*1ee0*/  IMAD.HI.U32 R20, R9, R6, RZ ;  /* 0x0000000609147227 */ /* 0x002fc800078e00ff */
[----:B------:R-:W-:Y:S01]  /*1ef0*/  IMAD.HI.U32 R22, R13, R6, RZ ;  /* 0x000000060d167227 */ /* 0x000fe200078e00ff */
[----:B------:R-:W-:Y:S02]  /*1f00*/  SHF.R.U32.HI R20, RZ, R7, R20 ;  /* 0x00000007ff147219 */ /* 0x000fe40000011614 */
[-C--:B--2---:R-:W-:Y:S02]  /*1f10*/  SHF.R.U32.HI R17, RZ, R16.reuse, R17 ;  /* 0x00000010ff117219 */ /* 0x084fe40000011611 */
[----:B------:R-:W-:Y:S02]  /*1f20*/  SHF.R.U32.HI R16, RZ, R16, R5 ;  /* 0x00000010ff107219 */ /* 0x000fe40000011605 */
[----:B------:R-:W-:Y:S02]  /*1f30*/  SEL R17, R0, R17, !P0 ;  /* 0x0000001100117207 */ /* 0x000fe40004000000 */
[----:B------:R-:W-:Y:S02]  /*1f40*/  SHF.R.U32.HI R22, RZ, R7, R22 ;  /* 0x00000007ff167219 */ /* 0x000fe40000011616 */
[----:B---3--:R-:W-:-:S02]  /*1f50*/  ISETP.NE.AND P1, PT, R18, 0x1, PT ;  /* 0x000000011200780c */ /* 0x008fc40003f25270 */
[----:B------:R-:W-:Y:S02]  /*1f60*/  SEL R5, R11, R16, !P0 ;  /* 0x000000100b057207 */ /* 0x000fe40004000000 */
[----:B------:R-:W-:Y:S02]  /*1f70*/  SEL R19, R9, R20, !P1 ;  /* 0x0000001409137207 */ /* 0x000fe40004800000 */
[----:B------:R-:W-:Y:S01]  /*1f80*/  SEL R7, R13, R22, !P1 ;  /* 0x000000160d077207 */ /* 0x000fe20004800000 */
[----:B----4-:R-:W-:-:S04]  /*1f90*/  IMAD.HI.U32 R20, R17, R2, RZ ;  /* 0x0000000211147227 */ /* 0x010fc800078e00ff */
[----:B------:R-:W-:Y:S01]  /*1fa0*/  IMAD.HI.U32 R6, R19, R2, RZ ;  /* 0x0000000213067227 */ /* 0x000fe200078e00ff */
[----:B------:R-:W-:-:S04]  /*1fb0*/  @P3 SHF.R.U32.HI R17, RZ, R3, R20 ;  /* 0x00000003ff113219 */ /* 0x000fc80000011614 */
        /* <DEDUP_REMOVED lines=8> */
[----:B------:R-:W-:-:S04]  /*2040*/  @!P0 IMAD.HI.U32 R16, R7, R2, RZ ;  /* 0x0000000207108227 */ /* 0x000fc800078e00ff */
[----:B------:R-:W-:Y:S01]  /*2050*/  IMAD.MOV R2, RZ, RZ, -R6 ;  /* 0x000000ffff027224 */ /* 0x000fe200078e0a06 */
[----:B------:R-:W-:-:S03]  /*2060*/  @!P0 SHF.R.U32.HI R16, RZ, R3, R16 ;  /* 0x00000003ff108219 */ /* 0x000fc60000011610 */
[----:B------:R-:W-:Y:S01]  /*2070*/  IMAD R2, R26, R2, R5 ;  /* 0x000000021a027224 */ /* 0x000fe200078e0205 */
[----:B------:R-:W-:Y:S02]  /*2080*/  @!P0 SEL R3, R7, R16, !P3 ;  /* 0x0000001007038207 */ /* 0x000fe40005800000 */
[----:B------:R-:W-:-:S03]  /*2090*/  IADD3 R16, PT, PT, -R5, RZ, RZ ;  /* 0x000000ff05107210 */ /* 0x000fc60007ffe1ff */
[--C-:B------:R-:W-:Y:S02]  /*20a0*/  @!P0 IMAD.IADD R6, R6, 0x1, -R3.reuse ;  /* 0x0000000106068824 */ /* 0x100fe400078e0a03 */
[----:B------:R-:W-:Y:S01]  /*20b0*/  @!P0 IMAD R3, R2, R19, R3 ;  /* 0x0000001302038224 */ /* 0x000fe200078e0203 */
[----:B------:R-:W-:Y:S01]  /*20c0*/  IADD3 R2, PT, PT, -R7, RZ, RZ ;  /* 0x000000ff07027210 */ /* 0x000fe20007ffe1ff */
[----:B------:R-:W-:Y:S02]  /*20d0*/  @!P0 IMAD R5, R26, R6, R7 ;  /* 0x000000061a058224 */ /* 0x000fe400078e0207 */
[----:B------:R-:W-:Y:S02]  /*20e0*/  IMAD R11, R4, R16, R11 ;  /* 0x00000010040b7224 */ /* 0x000fe400078e020b */
[----:B------:R-:W-:Y:S02]  /*20f0*/  @!P0 IMAD.MOV.U32 R7, RZ, RZ, R3 ;  /* 0x000000ffff078224 */ /* 0x000fe400078e0003 */
[----:B------:R-:W-:-:S02]  /*2100*/  IMAD R2, R18, R2, R13 ;  /* 0x0000000212027224 */ /* 0x000fc400078e020d */
[----:B------:R-:W-:Y:S02]  /*2110*/  IMAD R11, R5, R4, R11 ;  /* 0x00000004050b7224 */ /* 0x000fe400078e020b */
[----:B------:R-:W-:Y:S02]  /*2120*/  IMAD R13, R7, R18, R2 ;  /* 0x00000012070d7224 */ /* 0x000fe400078e0202 */
.L_x_33:
[----:B------:R-:W1:Y:S02]  /*2130*/  LDCU UR8, c[0x0][0xb30] ;  /* 0x00016600ff0877ac */ /* 0x000e640008000800 */
[----:B-1----:R-:W-:-:S09]  /*2140*/  UISETP.NE.AND UP0, UPT, UR8, 0x1, UPT ;  /* 0x000000010800788c */ /* 0x002fd2000bf05270 */
[----:B------:R-:W-:Y:S05]  /*2150*/  BRA.U UP0, `(.L_x_34) ;  /* 0x0000000100407547 */ /* 0x000fea000b800000 */
[----:B------:R-:W1:Y:S08]  /*2160*/  LDC.64 R4, c[0x0][0xb10] ;  /* 0x0002c400ff047b82 */ /* 0x000e700000000a00 */
[----:B------:R-:W2:Y:S08]  /*2170*/  LDC.64 R2, c[0x0][0xb18] ;  /* 0x0002c600ff027b82 */ /* 0x000eb00000000a00 */
[----:B------:R-:W3:Y:S08]  /*2180*/  LDC R6, c[0x0][0xb20] ;  /* 0x0002c800ff067b82 */ /* 0x000ef00000000800 */
[----:B------:R-:W4:Y:S01]  /*2190*/  LDC R16, c[0x0][0xb0c] ;  /* 0x0002c300ff107b82 */ /* 0x000f220000000800 */
[----:B-1----:R-:W-:-:S05]  /*21a0*/  IMAD.HI.U32 R4, R13, R4, RZ ;  /* 0x000000040d047227 */ /* 0x002fca00078e00ff */
[----:B------:R-:W-:Y:S01]  /*21b0*/  SHF.R.U32.HI R4, RZ, R5, R4 ;  /* 0x00000005ff047219 */ /* 0x000fe20000011604 */
[----:B--2---:R-:W-:Y:S01]  /*21c0*/  IMAD.HI.U32 R3, R11, R3, RZ ;  /* 0x000000030b037227 */ /* 0x004fe200078e00ff */
[----:B------:R-:W-:-:S04]  /*21d0*/  ISETP.NE.AND P0, PT, R2, 0x1, PT ;  /* 0x000000010200780c */ /* 0x000fc80003f05270 */
[----:B---3--:R-:W-:-:S04]  /*21e0*/  SHF.R.U32.HI R6, RZ, R6, R3 ;  /* 0x00000006ff067219 */ /* 0x008fc80000011603 */
[----:B------:R-:W-:Y:S02]  /*21f0*/  SEL R3, R11, R6, !P0 ;  /* 0x000000060b037207 */ /* 0x000fe40004000000 */
[----:B----4-:R-:W-:-:S04]  /*2200*/  ISETP.NE.AND P1, PT, R16, 0x1, PT ;  /* 0x000000011000780c */ /* 0x010fc80003f25270 */
[----:B------:R-:W-:-:S05]  /*2210*/  SEL R4, R13, R4, !P1 ;  /* 0x000000040d047207 */ /* 0x000fca0004800000 */
[----:B------:R-:W-:Y:S02]  /*2220*/  IMAD.IADD R5, R3, 0x1, -R4 ;  /* 0x0000000103057824 */ /* 0x000fe400078e0a04 */
[----:B------:R-:W-:Y:S02]  /*2230*/  IMAD.IADD R3, R4, 0x1, -R3 ;  /* 0x0000000104037824 */ /* 0x000fe400078e0a03 */
[----:B------:R-:W-:Y:S02]  /*2240*/  IMAD R13, R5, R16, R13 ;  /* 0x00000010050d7224 */ /* 0x000fe400078e020d */
[----:B------:R-:W-:-:S07]  /*2250*/  IMAD R11, R3, R2, R11 ;  /* 0x00000002030b7224 */ /* 0x000fce00078e020b */
.L_x_34:
[----:B------:R-:W-:Y:S01]  /*2260*/  VIADD R14, R14, 0x1 ;  /* 0x000000010e0e7836 */ /* 0x000fe20000000000 */
[----:B------:R-:W-:Y:S01]  /*2270*/  PLOP3.LUT P1, PT, PT, PT, PT, 0x80, 0x8 ;  /* 0x000000000008781c */ /* 0x000fe20003f2f070 */
[----:B------:R-:W-:Y:S02]  /*2280*/  IMAD.IADD R21, R13, 0x1, R68 ;  /* 0x000000010d157824 */ /* 0x000fe400078e0244 */
[----:B------:R-:W-:Y:S01]  /*2290*/  IMAD.IADD R20, R11, 0x1, R66 ;  /* 0x000000010b147824 */ /* 0x000fe200078e0242 */
[----:B------:R-:W-:-:S04]  /*22a0*/  ISETP.NE.AND P0, PT, R14, 0x2, PT ;  /* 0x000000020e00780c */ /* 0x000fc80003f05270 */
[----:B------:R-:W-:Y:S02]  /*22b0*/  SEL R3, RZ, 0x1, P0 ;  /* 0x00000001ff037807 */ /* 0x000fe40000000000 */
[----:B------:R-:W-:Y:S02]  /*22c0*/  SEL R14, R14, RZ, P0 ;  /* 0x000000ff0e0e7207 */ /* 0x000fe40000000000 */
[----:B------:R-:W-:Y:S01]  /*22d0*/  LOP3.LUT R12, R12, R3, RZ, 0x3c, !PT ;  /* 0x000000030c0c7212 */ /* 0x000fe200078e3cff */
[----:B------:R-:W-:Y:S06]  /*22e0*/  @P2 BRA `(.L_x_35) ;  /* 0xfffffff000982947 */ /* 0x000fec000383ffff */
[----:B------:R-:W-:Y:S01]  /*22f0*/  UIADD3 UR4, UPT, UPT, UR4, 0x20, URZ ;  /* 0x0000002004047890 */ /* 0x000fe2000fffe0ff */
[----:B------:R-:W-:-:S03]  /*2300*/  SHF.L.U32 R3, R15, 0x1f, RZ ;  /* 0x0000001f0f037819 */ /* 0x000fc600000006ff */
[----:B------:R-:W-:-:S09]  /*2310*/  ULEA UR5, UR6, UR4, 0x3 ;  /* 0x0000000406057291 */ /* 0x000fd2000f8e18ff */
[----:B------:R-:W1:Y:S02]  /*2320*/  SYNCS.PHASECHK.TRANS64.TRYWAIT P0, [UR5], R3 ;  /* 0x00000003ff0075a7 */ /* 0x000e640008001105 */
[----:B-1----:R-:W-:Y:S05]  /*2330*/  @!P0 BRA `(.L_x_36) ;  /* 0x0000005c00c48947 */ /* 0x002fea0003800000 */
.L_x_136:
[----:B------:R-:W-:-:S04]  /*2340*/  UIADD3 UR6, UPT, UPT, UR6, 0x1, URZ ;  /* 0x0000000106067890 */ /* 0x000fc8000fffe0ff */
[----:B------:R-:W-:-:S04]  /*2350*/  UISETP.NE.AND UP0, UPT, UR6, 0x4, UPT ;  /* 0x000000040600788c */ /* 0x000fc8000bf05270 */
[----:B------:R-:W-:Y:S02]  /*2360*/  USEL UR7, URZ, 0x1, UP0 ;  /* 0x00000001ff077887 */ /* 0x000fe40008000000 */
[----:B------:R-:W-:-:S04]  /*2370*/  USEL UR6, UR6, URZ, UP0 ;  /* 0x000000ff06067287 */ /* 0x000fc80008000000 */
[----:B------:R-:W-:Y:S01]  /*2380*/  ULEA UR5, UR6, UR4, 0x3 ;  /* 0x0000000406057291 */ /* 0x000fe2000f8e18ff */
[----:B------:R-:W-:-:S04]  /*2390*/  LOP3.LUT R2, R15, UR7, RZ, 0x3c, !PT ;  /* 0x000000070f027c12 */ /* 0x000fc8000f8e3cff */
[----:B-1----:R-:W-:-:S04]  /*23a0*/  SHF.L.U32 R3, R2, 0x1f, RZ ;  /* 0x0000001f02037819 */ /* 0x002fc800000006ff */
[----:B------:R-:W1:Y:S02]  /*23b0*/  SYNCS.PHASECHK.TRANS64.TRYWAIT P0, [UR5], R3 ;  /* 0x00000003ff0075a7 */ /* 0x000e640008001105 */
[----:B-1----:R-:W-:Y:S05]  /*23c0*/  @!P0 BRA `(.L_x_37) ;  /* 0x0000005c00b88947 */ /* 0x002fea0003800000 */
.L_x_138:
        /* <DEDUP_REMOVED lines=9> */
.L_x_140:
[----:B------:R-:W-:-:S04]  /*2460*/  UIADD3 UR6, UPT, UPT, UR6, 0x1, URZ ;  /* 0x0000000106067890 */ /* 0x000fc8000fffe0ff */
[----:B------:R-:W-:-:S04]  /*2470*/  UISETP.NE.AND UP0, UPT, UR6, 0x4, UPT ;  /* 0x000000040600788c */ /* 0x000fc8000bf05270 */
[----:B------:R-:W-:Y:S02]  /*2480*/  USEL UR5, URZ, 0x1, UP0 ;  /* 0x00000001ff057887 */ /* 0x000fe40008000000 */
[----:B------:R-:W-:-:S04]  /*2490*/  USEL UR6, UR6, URZ, UP0 ;  /* 0x000000ff06067287 */ /* 0x000fc80008000000 */
[----:B------:R-:W-:Y:S01]  /*24a0*/  ULEA UR6, UR6, UR4, 0x3 ;  /* 0x0000000406067291 */ /* 0x000fe2000f8e18ff */
[----:B-1----:R-:W-:-:S04]  /*24b0*/  LOP3.LUT R3, R2, UR5, RZ, 0x3c, !PT ;  /* 0x0000000502037c12 */ /* 0x002fc8000f8e3cff */
[----:B------:R-:W-:Y:S01]  /*24c0*/  SHF.L.U32 R3, R3, 0x1f, RZ ;  /* 0x0000001f03037819 */ /* 0x000fe200000006ff */
[----:B----4-:R-:W-:-:S07]  /*24d0*/  IMAD.U32 R0, RZ, RZ, UR6 ;  /* 0x00000006ff007e24 */ /* 0x010fce000f8e00ff */
.L_x_39:
[----:B-1----:R1:W2:Y:S02]  /*24e0*/  SYNCS.PHASECHK.TRANS64.TRYWAIT P0, [R0+URZ], R3 ;  /* 0x00000003000075a7 */ /* 0x0022a400080011ff */
[----:B--2---:R-:W-:Y:S05]  /*24f0*/  @!P0 NANOSLEEP.SYNCS 0x989680 ;  /* 0x009896800000895d */ /* 0x004fea0003900000 */
[----:B------:R-:W2:Y:S02]  /*2500*/  @!P0 SYNCS.PHASECHK.TRANS64 P0, [R0+URZ], R3 ;  /* 0x00000003000085a7 */ /* 0x000ea400080010ff */
[----:B--2---:R-:W-:Y:S05]  /*2510*/  @P0 EXIT ;  /* 0x000000000000094d */ /* 0x004fea0003800000 */
[----:B------:R-:W-:Y:S05]  /*2520*/  BRA `(.L_x_39) ;  /* 0xfffffffc00ec7947 */ /* 0x000fea000383ffff */
.L_x_17:
[----:B------:R-:W-:-:S04]  /*2530*/  UISETP.NE.AND UP1, UPT, UR37, URZ, UPT ;  /* 0x000000ff2500728c */ /* 0x000fc8000bf25270 */
[----:B------:R-:W-:-:S09]  /*2540*/  UISETP.NE.OR UP1, UPT, UR8, 0x1, UP1 ;  /* 0x000000010800788c */ /* 0x000fd20008f25670 */
[----:B------:R-:W-:Y:S05]  /*2550*/  BRA.U UP1, `(.L_x_40) ;  /* 0x0000000501487547 */ /* 0x000fea000b800000 */
[----:B------:R-:W-:Y:S01]  /*2560*/  ISETP.NE.AND P2, PT, R2, RZ, PT ;  /* 0x000000ff0200720c */ /* 0x000fe20003f45270 */
[----:B------:R-:W-:Y:S01]  /*2570*/  IMAD.MOV.U32 R12, RZ, RZ, 0x1 ;  /* 0x00000001ff0c7424 */ /* 0x000fe200078e00ff */
[----:B------:R-:W-:Y:S02]  /*2580*/  CS2R R10, SRZ ;  /* 0x00000000000a7805 */ /* 0x000fe4000001ff00 */
[----:B------:R-:W-:Y:S01]  /*2590*/  CS2R R8, SRZ ;  /* 0x0000000000087805 */ /* 0x000fe2000001ff00 */
[----:B------:R-:W-:Y:S01]  /*25a0*/  UMOV UR4, 0x400 ;  /* 0x0000040000047882 */ /* 0x000fe20000000000 */
[----:B------:R-:W-:Y:S01]  /*25b0*/  UMOV UR6, URZ ;  /* 0x000000ff00067c82 */ /* 0x000fe20008000000 */
[----:B------:R-:W-:-:S12]  /*25c0*/  ULEA UR37, UR37, UR4, 0x18 ;  /* 0x0000000425257291 */ /* 0x000fd8000f8ec0ff */
.L_x_44:
[----:B------:R-:W-:Y:S02]  /*25d0*/  LEA R0, R8, UR37, 0x3 ;  /* 0x0000002508007c11 */ /* 0x000fe4000f8e18ff */
[----:B------:R-:W-:-:S03]  /*25e0*/  SHF.L.U32 R5, R9, 0x1f, RZ ;  /* 0x0000001f09057819 */ /* 0x000fc600000006ff */
[----:B------:R-:W-:Y:S01]  /*25f0*/  VIADD R4, R0, 0x100 ;  /* 0x0000010000047836 */ /* 0x000fe20000000000 */
[----:B------:R-:W1:Y:S02]  /*2600*/  SYNCS.PHASECHK.TRANS64.TRYWAIT P0, [R0+URZ+0xf0], R5 ;  /* 0x0000f005000075a7 */ /* 0x000e6400080011ff */
[----:B-1----:R-:W-:Y:S05]  /*2610*/  @!P0 BRA `(.L_x_41) ;  /* 0x0000005c00548947 */ /* 0x002fea0003800000 */
.L_x_141:
[----:B------:R-:W-:Y:S01]  /*2620*/  ULEA UR5, UR6, UR37, 0x3 ;  /* 0x0000002506057291 */ /* 0x000fe2000f8e18ff */
[----:B------:R-:W-:Y:S02]  /*2630*/  PRMT R4, RZ, 0x654, R4 ;  /* 0x00000654ff047816 */ /* 0x000fe40000000004 */
[----:B-1----:R-:W-:Y:S01]  /*2640*/  SHF.L.U32 R5, R12, 0x1f, RZ ;  /* 0x0000001f0c057819 */ /* 0x002fe200000006ff */
[----:B------:R-:W-:Y:S01]  /*2650*/  UIADD3 UR4, UPT, UPT, UR5, 0x90, URZ ;  /* 0x0000009005047890 */ /* 0x000fe2000fffe0ff */
[----:B------:R1:W-:Y:S05]  /*2660*/  SYNCS.ARRIVE.TRANS64.RED.A1T0 RZ, [R4+URZ], RZ ;  /* 0x000000ff04ff79a7 */ /* 0x0003ea00081004ff */
[----:B------:R-:W-:Y:S01]  /*2670*/  IMAD.U32 R7, RZ, RZ, UR4 ;  /* 0x00000004ff077e24 */ /* 0x000fe2000f8e00ff */
[----:B------:R-:W2:Y:S04]  /*2680*/  SYNCS.PHASECHK.TRANS64.TRYWAIT P0, [UR5+0xa0], R5 ;  /* 0x0000a005ff0075a7 */ /* 0x000ea80008001105 */
[----:B------:R-:W-:Y:S01]  /*2690*/  PRMT R6, R2, 0x654, R7 ;  /* 0x0000065402067816 */ /* 0x000fe20000000007 */
[----:B-1----:R-:W-:Y:S01]  /*26a0*/  @!P2 IMAD.MOV.U32 R4, RZ, RZ, 0x10 ;  /* 0x00000010ff04a424 */ /* 0x002fe200078e00ff */
[----:B--2---:R-:W-:Y:S06]  /*26b0*/  @!P0 BRA `(.L_x_42) ;  /* 0x0000005c00408947 */ /* 0x004fec0003800000 */
.L_x_143:
[----:B------:R-:W-:Y:S01]  /*26c0*/  ULEA UR4, UR6, UR37, 0x4 ;  /* 0x0000002506047291 */ /* 0x000fe2000f8e20ff */
[----:B------:R-:W-:Y:S01]  /*26d0*/  SEL R3, R6, R3, !P2 ;  /* 0x0000000306037207 */ /* 0x000fe20005000000 */
[----:B------:R-:W-:Y:S01]  /*26e0*/  UIADD3 UR5, UPT, UPT, UR5, 0x90, URZ ;  /* 0x0000009005057890 */ /* 0x000fe2000fffe0ff */
[----:B-1----:R-:W-:Y:S01]  /*26f0*/  LEA R0, R11, UR37, 0x3 ;  /* 0x000000250b007c11 */ /* 0x002fe2000f8e18ff */
[----:B------:R-:W-:Y:S01]  /*2700*/  UIADD3 UR4, UPT, UPT, UR4, 0x120, URZ ;  /* 0x0000012004047890 */ /* 0x000fe2000fffe0ff */
[----:B------:R-:W-:Y:S01]  /*2710*/  SHF.L.U32 R5, R10, 0x1f, RZ ;  /* 0x0000001f0a057819 */ /* 0x000fe200000006ff */
[----:B------:R1:W-:Y:S01]  /*2720*/  @!P2 SYNCS.ARRIVE.TRANS64.RED RZ, [R3+URZ], R4 ;  /* 0x0000000403ffa9a7 */ /* 0x0003e200080004ff */
[----:B------:R-:W-:Y:S01]  /*2730*/  UIADD3 UR6, UPT, UPT, UR6, 0x1, URZ ;  /* 0x0000000106067890 */ /* 0x000fe2000fffe0ff */
[----:B------:R-:W-:-:S03]  /*2740*/  VIADD R8, R8, 0x1 ;  /* 0x0000000108087836 */ /* 0x000fc60000000000 */
[----:B------:R-:W-:Y:S02]  /*2750*/  UISETP.NE.AND UP0, UPT, UR6, 0x2, UPT ;  /* 0x000000020600788c */ /* 0x000fe4000bf05270 */
[----:B------:R-:W-:Y:S06]  /*2760*/  UGETNEXTWORKID.BROADCAST [UR4], [UR5] ;  /* 0x00000000040073ca */ /* 0x000fec0008000100 */
[----:B------:R-:W-:Y:S01]  /*2770*/  USEL UR4, URZ, 0x1, UP0 ;  /* 0x00000001ff047887 */ /* 0x000fe20008000000 */
[----:B------:R-:W-:Y:S01]  /*2780*/  ISETP.NE.AND P0, PT, R8, 0x2, PT ;  /* 0x000000020800780c */ /* 0x000fe20003f05270 */
[----:B------:R-:W-:Y:S01]  /*2790*/  USEL UR6, UR6, URZ, UP0 ;  /* 0x000000ff06067287 */ /* 0x000fe20008000000 */
[----:B------:R-:W2:Y:S03]  /*27a0*/  SYNCS.PHASECHK.TRANS64.TRYWAIT P1, [R0+URZ+0x90], R5 ;  /* 0x00009005000075a7 */ /* 0x000ea600080211ff */
[----:B------:R-:W-:Y:S01]  /*27b0*/  LOP3.LUT R12, R12, UR4, RZ, 0x3c, !PT ;  /* 0x000000040c0c7c12 */ /* 0x000fe2000f8e3cff */
[----:B-12---:R-:W-:Y:S07]  /*27c0*/  @!P1 BRA `(.L_x_43) ;  /* 0x0000005c00149947 */ /* 0x006fee0003800000 */
.L_x_144:
[C---:B------:R-:W-:Y:S01]  /*27d0*/  LEA R4, R11.reuse, UR37, 0x4 ;  /* 0x000000250b047c11 */ /* 0x040fe2000f8e20ff */
[----:B-1----:R-:W-:Y:S01]  /*27e0*/  VIADD R0, R0, 0xa0 ;  /* 0x000000a000007836 */ /* 0x002fe20000000000 */
[----:B------:R-:W-:Y:S01]  /*27f0*/  SEL R8, R8, RZ, P0 ;  /* 0x000000ff08087207 */ /* 0x000fe20000000000 */
[----:B------:R-:W-:-:S03]  /*2800*/  VIADD R11, R11, 0x1 ;  /* 0x000000010b0b7836 */ /* 0x000fc60000000000 */
[----:B------:R-:W1:Y:S01]  /*2810*/  LDS.128 R4, [R4+0x120] ;  /* 0x0001200004047984 */ /* 0x000e620000000c00 */
[----:B------:R-:W-:Y:S02]  /*2820*/  PRMT R0, RZ, 0x654, R0 ;  /* 0x00000654ff007816 */ /* 0x000fe40000000000 */
[C---:B------:R-:W-:Y:S01]  /*2830*/  ISETP.NE.AND P1, PT, R11.reuse, 0x2, PT ;  /* 0x000000020b00780c */ /* 0x040fe20003f25270 */
[----:B------:R-:W-:Y:S01]  /*2840*/  @!PT LDS RZ, [RZ] ;  /* 0x00000000fffff984 */ /* 0x000fe20000000800 */
[----:B------:R-:W-:Y:S01]  /*2850*/  @!PT LDS RZ, [RZ] ;  /* 0x00000000fffff984 */ /* 0x000fe20000000800 */
[----:B------:R-:W-:Y:S01]  /*2860*/  @!PT LDS RZ, [RZ] ;  /* 0x00000000fffff984 */ /* 0x000fe20000000800 */
[----:B------:R-:W-:Y:S01]  /*2870*/  @!PT LDS RZ, [RZ] ;  /* 0x00000000fffff984 */ /* 0x000fe20000000800 */
[----:B------:R2:W-:Y:S06]  /*2880*/  MEMBAR.ALL.CTA ;  /* 0x0000000000007992 */ /* 0x0005ec0000008000 */
[----:B--2---:R-:W2:Y:S01]  /*2890*/  FENCE.VIEW.ASYNC.S ;  /* 0x00000000000073c6 */ /* 0x004ea20000000000 */
[----:B------:R-:W-:Y:S01]  /*28a0*/  SEL R11, R11, RZ, P1 ;  /* 0x000000ff0b0b7207 */ /* 0x000fe20000800000 */
[----:B--2---:R2:W-:Y:S01]  /*28b0*/  SYNCS.ARRIVE.TRANS64.RED.A1T0 RZ, [R0+URZ], RZ ;  /* 0x000000ff00ff79a7 */ /* 0x0045e200081004ff */
[----:B-1----:R-:W-:-:S02]  /*28c0*/  LOP3.LUT P3, RZ, R6, 0x1, RZ, 0xc0, !PT ;  /* 0x0000000106ff7812 */ /* 0x002fc4000786c0ff */
[----:B------:R-:W-:-:S04]  /*28d0*/  SEL R5, RZ, 0x1, P1 ;  /* 0x00000001ff057807 */ /* 0x000fc80000800000 */
[----:B------:R-:W-:Y:S02]  /*28e0*/  LOP3.LUT R10, R10, R5, RZ, 0x3c, !PT ;  /* 0x000000050a0a7212 */ /* 0x000fe400078e3cff */
[----:B--2---:R-:W-:-:S04]  /*28f0*/  SEL R0, RZ, 0x1, P0 ;  /* 0x00000001ff007807 */ /* 0x004fc80000000000 */
[----:B------:R-:W-:Y:S01]  /*2900*/  LOP3.LUT R9, R9, R0, RZ, 0x3c, !PT ;  /* 0x0000000009097212 */ /* 0x000fe200078e3cff */
[----:B------:R-:W-:Y:S06]  /*2910*/  @P3 BRA `(.L_x_44) ;  /* 0xfffffffc002c3947 */ /* 0x000fec000383ffff */
[----:B------:R-:W-:Y:S01]  /*2920*/  ULEA UR5, UR6, UR37, 0x3 ;  /* 0x0000002506057291 */ /* 0x000fe2000f8e18ff */
[----:B------:R-:W-:-:S08]  /*2930*/  SHF.L.U32 R3, R12, 0x1f, RZ ;  /* 0x0000001f0c037819 */ /* 0x000fd000000006ff */
[----:B------:R-:W1:Y:S02]  /*2940*/  SYNCS.PHASECHK.TRANS64 P0, [UR5+0xa0], R3 ;  /* 0x0000a003ff0075a7 */ /* 0x000e640008001005 */
[----:B-1----:R-:W-:Y:S05]  /*2950*/  @P0 BRA `(.L_x_45) ;  /* 0x0000000000080947 */ /* 0x002fea0003800000 */
[----:B------:R-:W1:Y:S02]  /*2960*/  SYNCS.PHASECHK.TRANS64.TRYWAIT P0, [UR5+0xa0], R3 ;  /* 0x0000a003ff0075a7 */ /* 0x000e640008001105 */
[----:B-1----:R-:W-:Y:S05]  /*2970*/  @!P0 BRA `(.L_x_46) ;  /* 0x0000005800bc8947 */ /* 0x002fea0003800000 */
.L_x_45:
[----:B------:R-:W-:-:S04]  /*2980*/  UIADD3 UR4, UPT, UPT, UR6, 0x1, URZ ;  /* 0x0000000106047890 */ /* 0x000fc8000fffe0ff */
[----:B------:R-:W-:-:S04]  /*2990*/  UISETP.NE.AND UP0, UPT, UR4, 0x2, UPT ;  /* 0x000000020400788c */ /* 0x000fc8000bf05270 */
[----:B------:R-:W-:Y:S02]  /*29a0*/  USEL UR7, URZ, 0x1, UP0 ;  /* 0x00000001ff077887 */ /* 0x000fe40008000000 */
[----:B------:R-:W-:-:S04]  /*29b0*/  USEL UR4, UR4, URZ, UP0 ;  /* 0x000000ff04047287 */ /* 0x000fc80008000000 */
[----:B------:R-:W-:Y:S01]  /*29c0*/  ULEA UR4, UR4, UR37, 0x3 ;  /* 0x0000002504047291 */ /* 0x000fe2000f8e18ff */
[----:B-1----:R-:W-:-:S04]  /*29d0*/  LOP3.LUT R3, R12, UR7, RZ, 0x3c, !PT ;  /* 0x000000070c037c12 */ /* 0x002fc8000f8e3cff */
[----:B------:R-:W-:-:S04]  /*29e0*/  SHF.L.U32 R0, R3, 0x1f, RZ ;  /* 0x0000001f03007819 */ /* 0x000fc800000006ff */
[----:B------:R-:W1:Y:S02]  /*29f0*/  SYNCS.PHASECHK.TRANS64 P0, [UR4+0xa0], R0 ;  /* 0x0000a000ff0075a7 */ /* 0x000e640008001004 */
[----:B-1----:R-:W-:Y:S05]  /*2a00*/  @P0 EXIT ;  /* 0x000000000000094d */ /* 0x002fea0003800000 */
[----:B------:R-:W-:Y:S02]  /*2a10*/  SHF.L.U32 R3, R3, 0x1f, RZ ;  /* 0x0000001f03037819 */ /* 0x000fe400000006ff */
[----:B------:R-:W-:-:S07]  /*2a20*/  MOV R0, UR4 ;  /* 0x0000000400007c02 */ /* 0x000fce0008000f00 */
.L_x_47:
[----:B-1----:R1:W2:Y:S02]  /*2a30*/  SYNCS.PHASECHK.TRANS64.TRYWAIT P0, [R0+URZ+0xa0], R3 ;  /* 0x0000a003000075a7 */ /* 0x0022a400080011ff */
[----:B--2---:R-:W-:Y:S05]  /*2a40*/  @!P0 NANOSLEEP.SYNCS 0x989680 ;  /* 0x009896800000895d */ /* 0x004fea0003900000 */
[----:B------:R-:W2:Y:S02]  /*2a50*/  @!P0 SYNCS.PHASECHK.TRANS64 P0, [R0+URZ+0xa0], R3 ;  /* 0x0000a003000085a7 */ /* 0x000ea400080010ff */
[----:B--2---:R-:W-:Y:S05]  /*2a60*/  @P0 EXIT ;  /* 0x000000000000094d */ /* 0x004fea0003800000 */
[----:B------:R-:W-:Y:S05]  /*2a70*/  BRA `(.L_x_47) ;  /* 0xfffffffc00ec7947 */ /* 0x000fea000383ffff */
.L_x_40:
[----:B------:R-:W-:-:S09]  /*2a80*/  UISETP.NE.AND UP1, UPT, UR8, URZ, UPT ;  /* 0x000000ff0800728c */ /* 0x000fd2000bf25270 */
[----:B------:R-:W-:Y:S05]  /*2a90*/  BRA.U UP1, `(.L_x_48) ;  /* 0x0000000d01b47547 */ /* 0x000fea000b800000 */
[----:B------:R-:W-:Y:S01]  /*2aa0*/  UMOV UR4, 0x40 ;  /* 0x0000004000047882 */ /* 0x000fe20000000000 */
[----:B------:R-:W-:Y:S01]  /*2ab0*/  NOP ;  /* 0x0000000000007918 */ /* 0x000fe20000000000 */
[----:B------:R-:W-:Y:S01]  /*2ac0*/  ULEA UR4, UR37, UR4, 0x18 ;  /* 0x0000000425047291 */ /* 0x000fe2000f8ec0ff */
[----:B------:R-:W-:Y:S02]  /*2ad0*/  UMOV UR5, 0x400 ;  /* 0x0000040000057882 */ /* 0x000fe40000000000 */
[----:B------:R-:W-:-:S06]  /*2ae0*/  ULEA UR37, UR37, UR5, 0x18 ;  /* 0x0000000525257291 */ /* 0x000fcc000f8ec0ff */
[----:B------:R-:W1:Y:S02]  /*2af0*/  LDS.U8 R0, [UR4+0x1c] ;  /* 0x00001c04ff007984 */ /* 0x000e640008000000 */
[----:B-1----:R-:W-:-:S13]  /*2b00*/  ISETP.NE.AND P0, PT, R0, RZ, PT ;  /* 0x000000ff0000720c */ /* 0x002fda0003f05270 */
[----:B------:R-:W-:Y:S05]  /*2b10*/  @P0 BRA `(.L_x_49) ;  /* 0x0000000000580947 */ /* 0x000fea0003800000 */
[----:B------:R-:W-:-:S13]  /*2b20*/  ELECT P0, URZ, PT ;  /* 0x0000000000ff782f */ /* 0x000fda0003800000 */
[----:B------:R-:W-:Y:S05]  /*2b30*/  @!P0 BRA `(.L_x_50) ;  /* 0x0000000000608947 */ /* 0x000fea0003800000 */
[----:B------:R-:W-:Y:S01]  /*2b40*/  UMOV UR5, 0x10 ;  /* 0x0000001000057882 */ /* 0x000fe20000000000 */
[----:B------:R-:W-:Y:S01]  /*2b50*/  HFMA2 R0, -RZ, RZ, 0, 5.9604644775390625e-08 ;  /* 0x00000001ff007431 */ /* 0x000fe200000001ff */
[----:B------:R-:W-:-:S03]  /*2b60*/  MOV R2, 0xffff ;  /* 0x0000ffff00027802 */ /* 0x000fc60000000f00 */
[----:B------:R-:W-:Y:S04]  /*2b70*/  DEPBAR.LE SB1, 0x36 ;  /* 0x00009d800000791a */ /* 0x000fe80000000000 */
[----:B------:R-:W1:Y:S02]  /*2b80*/  UTCATOMSWS.FIND_AND_SET.ALIGN UP0, UR5, UR5 ;  /* 0x00000005000575e3 */ /* 0x000e640008000800 */
[----:B-1----:R-:W-:Y:S01]  /*2b90*/  MOV R3, UR5 ;  /* 0x0000000500037c02 */ /* 0x002fe20008000f00 */
[----:B------:R-:W-:Y:S06]  /*2ba0*/  BRA.U UP0, `(.L_x_51) ;  /* 0x0000000100187547 */ /* 0x000fec000b800000 */
.L_x_52:
[----:B------:R-:W-:Y:S05]  /*2bb0*/  NANOSLEEP 0x64 ;  /* 0x000000640000795d */ /* 0x000fea0003800000 */
[----:B------:R-:W-:-:S05]  /*2bc0*/  UMOV UR5, 0x10 ;  /* 0x0000001000057882 */ /* 0x000fca0000000000 */
[----:B------:R-:W-:Y:S04]  /*2bd0*/  DEPBAR.LE SB1, 0x36 ;  /* 0x00009d800000791a */ /* 0x000fe80000000000 */
[----:B------:R-:W1:Y:S02]  /*2be0*/  UTCATOMSWS.FIND_AND_SET.ALIGN UP0, UR5, UR5 ;  /* 0x00000005000575e3 */ /* 0x000e640008000800 */
[----:B-1----:R-:W-:Y:S01]  /*2bf0*/  MOV R3, UR5 ;  /* 0x0000000500037c02 */ /* 0x002fe20008000f00 */
[----:B------:R-:W-:Y:S05]  /*2c00*/  BRA.U !UP0, `(.L_x_52) ;  /* 0xfffffffd08e87547 */ /* 0x000fea000b83ffff */
.L_x_51:
[-C--:B------:R-:W-:Y:S02]  /*2c10*/  SHF.L.U32 R2, R2, R3.reuse, RZ ;  /* 0x0000000302027219 */ /* 0x080fe400000006ff */
[----:B------:R-:W-:Y:S01]  /*2c20*/  SHF.L.U32 R0, R0, R3, RZ ;  /* 0x0000000300007219 */ /* 0x000fe200000006ff */
[----:B------:R-:W-:Y:S02]  /*2c30*/  IMAD.SHL.U32 R3, R3, 0x20, RZ ;  /* 0x0000002003037824 */ /* 0x000fe400078e00ff */
[----:B------:R1:W-:Y:S04]  /*2c40*/  ATOMS.OR RZ, [UR4+0x14], R2 ;  /* 0x00001402ffff798c */ /* 0x0003e8000b000004 */
[----:B------:R1:W-:Y:S04]  /*2c50*/  ATOMS.OR RZ, [UR4+0x18], R0 ;  /* 0x00001800ffff798c */ /* 0x0003e8000b000004 */
[----:B------:R1:W-:Y:S01]  /*2c60*/  STS [UR37+0x140], R3 ;  /* 0x00014003ff007988 */ /* 0x0003e20008000825 */
[----:B------:R-:W-:Y:S05]  /*2c70*/  BRA `(.L_x_50) ;  /* 0x0000000000107947 */ /* 0x000fea0003800000 */
.L_x_49:
[----:B------:R-:W-:Y:S02]  /*2c80*/  MOV R0, 0xffffffff ;  /* 0xffffffff00007802 */ /* 0x000fe40000000f00 */
[----:B------:R-:W-:-:S03]  /*2c90*/  MOV R2, 0x2cc0 ;  /* 0x00002cc000027802 */ /* 0x000fc60000000f00 */
[----:B------:R1:W-:Y:S04]  /*2ca0*/  STS [UR37+0x140], R0 ;  /* 0x00014000ff007988 */ /* 0x0003e80008000825 */
[----:B-1-3-5:R-:W-:Y:S05]  /*2cb0*/  CALL.REL.NOINC `($__internal_1_$__cuda_sm10x_tcgen05_guardrail_trap_phase_invalid_during_alloc) ;  /* 0x0000006000047944 */ /* 0x02afea0003c00000 */
.L_x_50:
[----:B------:R-:W-:Y:S05]  /*2cc0*/  WARPSYNC.ALL ;  /* 0x0000000000007948 */ /* 0x000fea0003800000 */
[----:B------:R-:W2:Y:S01]  /*2cd0*/  S2UR UR5, SR_CgaCtaId ;  /* 0x00000000000579c3 */ /* 0x000ea20000008800 */
[----:B------:R-:W-:Y:S01]  /*2ce0*/  UMOV UR4, 0x400 ;  /* 0x0000040000047882 */ /* 0x000fe20000000000 */
[----:B------:R-:W-:-:S06]  /*2cf0*/  NOP ;  /* 0x0000000000007918 */ /* 0x000fcc0000000000 */
[----:B------:R-:W-:Y:S06]  /*2d00*/  BAR.ARV 0x6, 0xa0 ;  /* 0x0182800000007b1d */ /* 0x000fec0000002000 */
[----:B------:R-:W4:Y:S01]  /*2d10*/  LDCU UR7, c[0x0][0x38c] ;  /* 0x00007180ff0777ac */ /* 0x000f220008000800 */
[----:B------:R-:W-:Y:S01]  /*2d20*/  IMAD.MOV.U32 R11, RZ, RZ, 0x1 ;  /* 0x00000001ff0b7424 */ /* 0x000fe200078e00ff */
[----:B------:R-:W-:Y:S01]  /*2d30*/  CS2R R8, SRZ ;  /* 0x0000000000087805 */ /* 0x000fe2000001ff00 */
[----:B------:R-:W-:Y:S01]  /*2d40*/  IMAD.MOV.U32 R10, RZ, RZ, RZ ;  /* 0x000000ffff0a7224 */ /* 0x000fe200078e00ff */
[----:B------:R-:W3:Y:S01]  /*2d50*/  LDCU UR6, c[0x0][0x38c] ;  /* 0x00007180ff0677ac */ /* 0x000ee20008000800 */
[----:B------:R-:W-:Y:S01]  /*2d60*/  UMOV UR15, URZ ;  /* 0x000000ff000f7c82 */ /* 0x000fe20008000000 */
[----:B------:R-:W-:Y:S01]  /*2d70*/  UMOV UR14, URZ ;  /* 0x000000ff000e7c82 */ /* 0x000fe20008000000 */
[----:B--2---:R-:W-:Y:S01]  /*2d80*/  ULEA UR5, UR5, UR4, 0x18 ;  /* 0x0000000405057291 */ /* 0x004fe2000f8ec0ff */
[----:B------:R-:W-:Y:S01]  /*2d90*/  UMOV UR24, 0x0 ;  /* 0x0000000000187882 */ /* 0x000fe20000000000 */
[----:B------:R-:W-:-:S02]  /*2da0*/  UMOV UR25, 0x8100910 ;  /* 0x0810091000197882 */ /* 0x000fc40000000000 */
[----:B------:R-:W-:Y:S02]  /*2db0*/  UIADD3 UR10, UPT, UPT, UR5, 0x8400, URZ ;  /* 0x00008400050a7890 */ /* 0x000fe4000fffe0ff */
[----:B------:R-:W-:Y:S02]  /*2dc0*/  UIADD3 UR11, UPT, UPT, UR5, 0x18400, URZ ;  /* 0x00018400050b7890 */ /* 0x000fe4000fffe0ff */
[----:B----4-:R-:W-:Y:S01]  /*2dd0*/  UIADD3 UR7, UPT, UPT, UR7, 0x1f, URZ ;  /* 0x0000001f07077890 */ /* 0x010fe2000fffe0ff */
[----:B-1----:R-:W1:Y:S01]  /*2de0*/  LDS R0, [UR5+0x140] ;  /* 0x00014005ff007984 */ /* 0x002e620008000800 */
[----:B------:R-:W-:Y:S02]  /*2df0*/  USHF.R.U32.HI UR10, URZ, 0x4, UR10 ;  /* 0x00000004ff0a7899 */ /* 0x000fe4000801160a */
[----:B------:R-:W-:Y:S02]  /*2e00*/  USHF.R.S32.HI UR4, URZ, 0x1f, UR7 ;  /* 0x0000001fff047899 */ /* 0x000fe40008011407 */
[----:B------:R-:W-:-:S02]  /*2e10*/  USHF.R.U32.HI UR11, URZ, 0x4, UR11 ;  /* 0x00000004ff0b7899 */ /* 0x000fc4000801160b */
[----:B------:R-:W-:Y:S02]  /*2e20*/  ULEA.HI UR4, UR4, UR7, URZ, 0x5 ;  /* 0x0000000704047291 */ /* 0x000fe4000f8f28ff */
[----:B------:R-:W-:Y:S02]  /*2e30*/  ULOP3.LUT UR10, UR10, 0x3fff, URZ, 0xc0, !UPT ;  /* 0x00003fff0a0a7892 */ /* 0x000fe4000f8ec0ff */
[----:B------:R-:W-:Y:S02]  /*2e40*/  USHF.R.S32.HI UR4, URZ, 0x5, UR4 ;  /* 0x00000005ff047899 */ /* 0x000fe40008011404 */
[----:B------:R-:W-:Y:S02]  /*2e50*/  ULOP3.LUT UR11, UR11, 0x3fff, URZ, 0xc0, !UPT ;  /* 0x00003fff0b0b7892 */ /* 0x000fe4000f8ec0ff */
[----:B------:R-:W-:Y:S01]  /*2e60*/  UISETP.LT.AND UP0, UPT, UR4, 0x1, UPT ;  /* 0x000000010400788c */ /* 0x000fe2000bf01270 */
[----:B------:R-:W-:Y:S01]  /*2e70*/  UMOV UR22, 0x0 ;  /* 0x0000000000167882 */ /* 0x000fe20000000000 */
[----:B------:R-:W-:-:S02]  /*2e80*/  UMOV UR23, 0x8100910 ;  /* 0x0810091000177882 */ /* 0x000fc40000000000 */
[----:B------:R-:W-:Y:S02]  /*2e90*/  USEL UR9, UR4, 0x1, !UP0 ;  /* 0x0000000104097887 */ /* 0x000fe4000c000000 */
[----:B------:R-:W-:Y:S02]  /*2ea0*/  ULOP3.LUT UR10, UR10, 0x10000, URZ, 0xfc, !UPT ;  /* 0x000100000a0a7892 */ /* 0x000fe4000f8efcff */
[----:B------:R-:W-:Y:S02]  /*2eb0*/  ULOP3.LUT UR11, UR11, 0x10000, URZ, 0xfc, !UPT ;  /* 0x000100000b0b7892 */ /* 0x000fe4000f8efcff */
[----:B------:R-:W-:Y:S02]  /*2ec0*/  UIADD3 UR9, UPT, UPT, -UR9, URZ, URZ ;  /* 0x000000ff09097290 */ /* 0x000fe4000fffe1ff */
[----:B---3--:R-:W-:Y:S01]  /*2ed0*/  UISETP.GE.AND UP3, UPT, UR6, 0x1, UPT ;  /* 0x000000010600788c */ /* 0x008fe2000bf66270 */
[----:B------:R-:W-:Y:S01]  /*2ee0*/  UMOV UR20, 0x0 ;  /* 0x0000000000147882 */ /* 0x000fe20000000000 */
[----:B------:R-:W-:Y:S01]  /*2ef0*/  UMOV UR21, 0x8100910 ;  /* 0x0810091000157882 */ /* 0x000fe20000000000 */
[----:B------:R-:W-:Y:S01]  /*2f00*/  UMOV UR18, 0x0 ;  /* 0x0000000000127882 */ /* 0x000fe20000000000 */
[----:B------:R-:W-:Y:S01]  /*2f10*/  UMOV UR19, 0x8100910 ;  /* 0x0810091000137882 */ /* 0x000fe20000000000 */
[----:B-1----:R-:W-:-:S15]  /*2f20*/  R2UR UR16, R0 ;  /* 0x00000000001072ca */ /* 0x002fde00000e0000 */
.L_x_59:
[----:B------:R-:W-:Y:S02]  /*2f30*/  LEA R0, R10, UR5, 0x3 ;  /* 0x000000050a007c11 */ /* 0x000fe4000f8e18ff */
[----:B------:R-:W-:Y:S02]  /*2f40*/  SHF.L.U32 R5, R9, 0x1f, RZ ;  /* 0x0000001f09057819 */ /* 0x000fe400000006ff */
[----:B------:R-:W-:Y:S01]  /*2f50*/  PLOP3.LUT P0, PT, PT, PT, UP3, 0x80, 0x8 ;  /* 0x000000000008781c */ /* 0x000fe20003f0f038 */
[----:B------:R-:W-:Y:S01]  /*2f60*/  VIADD R3, R0, 0xa0 ;  /* 0x000000a000037836 */ /* 0x000fe20000000000 */
[----:B-1----:R-:W1:Y:S02]  /*2f70*/  SYNCS.PHASECHK.TRANS64.TRYWAIT P1, [R0+URZ+0x90], R5 ;  /* 0x00009005000075a7 */ /* 0x002e6400080211ff */
[----:B-1-3--:R-:W-:Y:S09]  /*2f80*/  @!P1 BRA `(.L_x_53) ;  /* 0x0000005400509947 */ /* 0x00aff20003800000 */
.L_x_146:
[----:B------:R-:W-:Y:S01]  /*2f90*/  LEA R4, R10, UR5, 0x4 ;  /* 0x000000050a047c11 */ /* 0x000fe2000f8e20ff */
[----:B------:R-:W-:Y:S01]  /*2fa0*/  @UP3 ULEA UR6, UR14, UR5, 0x3 ;  /* 0x000000050e063291 */ /* 0x000fe2000f8e18ff */
[----:B------:R-:W-:Y:S01]  /*2fb0*/  PLOP3.LUT P2, PT, PT, PT, PT, 0x80, 0x8 ;  /* 0x000000000008781c */ /* 0x000fe20003f4f070 */
[----:B------:R-:W-:Y:S01]  /*2fc0*/  ULEA UR7, UR15, UR5, 0x3 ;  /* 0x000000050f077291 */ /* 0x000fe2000f8e18ff */
[----:B------:R-:W-:Y:S01]  /*2fd0*/  PRMT R3, RZ, 0x654, R3 ;  /* 0x00000654ff037816 */ /* 0x000fe20000000003 */
[----:B------:R-:W-:Y:S01]  /*2fe0*/  ULEA UR8, UR15, UR16, 0x6 ;  /* 0x000000100f087291 */ /* 0x000fe2000f8e30ff */
[----:B-1----:R-:W1:Y:S01]  /*2ff0*/  LDS.128 R4, [R4+0x120] ;  /* 0x0001200004047984 */ /* 0x002e620000000c00 */
[----:B------:R-:W-:Y:S02]  /*3000*/  @P0 SHF.L.U32 R2, R8, 0x1f, RZ ;  /* 0x0000001f08020819 */ /* 0x000fe400000006ff */
[----:B------:R-:W-:Y:S01]  /*3010*/  SHF.L.U32 R0, R11, 0x1f, RZ ;  /* 0x0000001f0b007819 */ /* 0x000fe200000006ff */
[----:B------:R-:W-:Y:S01]  /*3020*/  @!PT LDS RZ, [RZ] ;  /* 0x00000000fffff984 */ /* 0x000fe20000000800 */
[----:B------:R-:W-:Y:S01]  /*3030*/  @!PT LDS RZ, [RZ] ;  /* 0x00000000fffff984 */ /* 0x000fe20000000800 */
[----:B------:R-:W-:Y:S01]  /*3040*/  @!PT LDS RZ, [RZ] ;  /* 0x00000000fffff984 */ /* 0x000fe20000000800 */
[----:B------:R-:W-:Y:S01]  /*3050*/  @!PT LDS RZ, [RZ] ;  /* 0x00000000fffff984 */ /* 0x000fe20000000800 */
[----:B------:R2:W-:Y:S06]  /*3060*/  MEMBAR.ALL.CTA ;  /* 0x0000000000007992 */ /* 0x0005ec0000008000 */
[----:B--2---:R-:W2:Y:S02]  /*3070*/  FENCE.VIEW.ASYNC.S ;  /* 0x00000000000073c6 */ /* 0x004ea40000000000 */
[----:B--2---:R2:W-:Y:S01]  /*3080*/  SYNCS.ARRIVE.TRANS64.RED.A1T0 RZ, [R3+URZ], RZ ;  /* 0x000000ff03ff79a7 */ /* 0x0045e200081004ff */
[----:B------:R2:W3:Y:S01]  /*3090*/  @P0 SYNCS.PHASECHK.TRANS64.TRYWAIT P2, [UR6], R2 ;  /* 0x00000002ff0005a7 */ /* 0x0004e20008041106 */
[----:B-1----:R-:W-:Y:S01]  /*30a0*/  LOP3.LUT P1, RZ, R6, 0x1, RZ, 0xc0, !PT ;  /* 0x0000000106ff7812 */ /* 0x002fe2000782c0ff */
[----:B------:R-:W1:Y:S02]  /*30b0*/  SYNCS.PHASECHK.TRANS64.TRYWAIT P0, [UR7+0xd0], R0 ;  /* 0x0000d000ff0075a7 */ /* 0x000e640008001107 */
[----:B-123--:R-:W-:Y:S10]  /*30c0*/  @!P0 BRA `(.L_x_54) ;  /* 0x0000005400148947 */ /* 0x00eff40003800000 */
.L_x_148:
[----:B------:R-:W-:Y:S01]  /*30d0*/  IADD3 R10, PT, PT, R10, 0x1, RZ ;  /* 0x000000010a0a7810 */ /* 0x000fe20007ffe0ff */
[----:B------:R-:W-:Y:S06]  /*30e0*/  BRA.U !UP3, `(.L_x_55) ;  /* 0x000000010bc07547 */ /* 0x000fec000b800000 */
[----:B------:R-:W-:Y:S01]  /*30f0*/  UPLOP3.LUT UP4, UPT, UPT, UPT, UPT, 0x40, 0x4 ;  /* 0x000000000004789c */ /* 0x000fe20003f8e870 */
[----:B------:R-:W-:Y:S01]  /*3100*/  UMOV UR13, UR9 ;  /* 0x00000009000d7c82 */ /* 0x000fe20008000000 */
[----:B------:R-:W-:Y:S01]  /*3110*/  UMOV UR12, UR4 ;  /* 0x00000004000c7c82 */ /* 0x000fe20008000000 */
[----:B------:R-:W-:-:S08]  /*3120*/  UMOV UR17, UR14 ;  /* 0x0000000e00117c82 */ /* 0x000fd00008000000 */
.L_x_58:
[----:B------:R-:W-:Y:S02]  /*3130*/  UIADD3 UR13, UPT, UPT, UR13, 0x1, URZ ;  /* 0x000000010d0d7890 */ /* 0x000fe4000fffe0ff */
[----:B--2---:R-:W-:Y:S02]  /*3140*/  ULEA UR6, UR17, UR5, 0x3 ;  /* 0x0000000511067291 */ /* 0x004fe4000f8e18ff */
[----:B------:R-:W-:Y:S01]  /*3150*/  UISETP.NE.AND UP0, UPT, UR13, URZ, UPT ;  /* 0x000000ff0d00728c */ /* 0x000fe2000bf05270 */
[----:B---3--:R-:W-:Y:S10]  /*3160*/  @P2 BRA `(.L_x_56) ;  /* 0x00000000000c2947 */ /* 0x008ff40003800000 */
[----:B-1----:R-:W-:Y:S04]  /*3170*/  SHF.L.U32 R3, R8, 0x1f, RZ ;  /* 0x0000001f08037819 */ /* 0x002fe800000006ff */
[----:B------:R-:W1:Y:S02]  /*3180*/  SYNCS.PHASECHK.TRANS64.TRYWAIT P0, [UR6], R3 ;  /* 0x00000003ff0075a7 */ /* 0x000e640008001106 */
[----:B-1----:R-:W-:Y:S05]  /*3190*/  @!P0 BRA `(.L_x_57) ;  /* 0x0000005000f88947 */ /* 0x002fea0003800000 */
.L_x_56:
[----:B------:R-:W-:Y:S01]  /*31a0*/  UISETP.NE.AND UP1, UPT, UR12, 0x1, UPT ;  /* 0x000000010c00788c */ /* 0x000fe2000bf25270 */
[----:B------:R-:W-:Y:S01]  /*31b0*/  PLOP3.LUT P2, PT, PT, PT, PT, 0x80, 0x8 ;  /* 0x000000000008781c */ /* 0x000fe20003f4f070 */
[----:B------:R-:W-:Y:S02]  /*31c0*/  UIADD3 UR14, UPT, UPT, UR17, 0x1, URZ ;  /* 0x00000001110e7890 */ /* 0x000fe4000fffe0ff */
[----:B------:R-:W-:Y:S02]  /*31d0*/  ULEA UR28, UR17, UR11, 0x9 ;  /* 0x0000000b111c7291 */ /* 0x000fe4000f8e48ff */
[----:B------:R-:W-:Y:S01]  /*31e0*/  UISETP.NE.AND UP2, UPT, UR14, 0x4, UPT ;  /* 0x000000040e00788c */ /* 0x000fe2000bf45270 */
[----:B------:R-:W-:Y:S01]  /*31f0*/  PLOP3.LUT P0, PT, PT, PT, UP1, 0x80, 0x8 ;  /* 0x000000000008781c */ /* 0x000fe20003f0f018 */
[----:B------:R-:W-:Y:S02]  /*3200*/  UIADD3 UR40, UPT, UPT, UR28, 0x2, URZ ;  /* 0x000000021c287890 */ /* 0x000fe4000fffe0ff */
[----:B------:R-:W-:Y:S02]  /*3210*/  USEL UR27, URZ, 0x1, UP2 ;  /* 0x00000001ff1b7887 */ /* 0x000fe40009000000 */
[----:B------:R-:W-:Y:S02]  /*3220*/  USEL UR14, UR14, URZ, UP2 ;  /* 0x000000ff0e0e7287 */ /* 0x000fe40009000000 */
[----:B------:R-:W-:Y:S02]  /*3230*/  UIADD3 UR36, UPT, UPT, UR28, 0x4, URZ ;  /* 0x000000041c247890 */ /* 0x000fe4000fffe0ff */
[----:B------:R-:W-:Y:S01]  /*3240*/  @UP1 ULEA UR26, UR14, UR5, 0x3 ;  /* 0x000000050e1a1291 */ /* 0x000fe2000f8e18ff */
[----:B------:R-:W-:Y:S01]  /*3250*/  LOP3.LUT R8, R8, UR27, RZ, 0x3c, !PT ;  /* 0x0000001b08087c12 */ /* 0x000fe2000f8e3cff */
[----:B------:R-:W-:Y:S02]  /*3260*/  UIADD3 UR32, UPT, UPT, UR28, 0x6, URZ ;  /* 0x000000061c207890 */ /* 0x000fe4000fffe0ff */
[----:B------:R-:W-:Y:S01]  /*3270*/  UIADD3 UR6, UPT, UPT, UR6, 0x20, URZ ;  /* 0x0000002006067890 */ /* 0x000fe2000fffe0ff */
[----:B-1----:R-:W-:Y:S01]  /*3280*/  @P0 SHF.L.U32 R0, R8, 0x1f, RZ ;  /* 0x0000001f08000819 */ /* 0x002fe200000006ff */
[----:B------:R-:W-:Y:S01]  /*3290*/  UIADD3 UR12, UPT, UPT, UR12, -0x1, URZ ;  /* 0xffffffff0c0c7890 */ /* 0x000fe2000fffe0ff */
[----:B------:R-:W-:Y:S02]  /*32a0*/  UMOV UR29, 0x40004040 ;  /* 0x40004040001d7882 */ /* 0x000fe40000000000 */
[----:B------:R2:W3:Y:S01]  /*32b0*/  @P0 SYNCS.PHASECHK.TRANS64.TRYWAIT P2, [UR26], R0 ;  /* 0x00000000ff0005a7 */ /* 0x0004e2000804111a */
[----:B------:R-:W-:Y:S01]  /*32c0*/  ULEA UR26, UR17, UR10, 0xa ;  /* 0x0000000a111a7291 */ /* 0x000fe2000f8e50ff */
[----:B------:R-:W-:Y:S01]  /*32d0*/  UMOV UR27, 0x40004040 ;  /* 0x40004040001b7882 */ /* 0x000fe20000000000 */
[----:B------:R-:W-:Y:S02]  /*32e0*/  UMOV UR41, 0x40004040 ;  /* 0x4000404000297882 */ /* 0x000fe40000000000 */
[----:B------:R-:W-:Y:S02]  /*32f0*/  UIADD3 UR38, UPT, UPT, UR26, 0x2, URZ ;  /* 0x000000021a267890 */ /* 0x000fe4000fffe0ff */
[----:B------:R-:W-:Y:S02]  /*3300*/  UIADD3 UR34, UPT, UPT, UR26, 0x4, URZ ;  /* 0x000000041a227890 */ /* 0x000fe4000fffe0ff */
[----:B------:R-:W-:Y:S01]  /*3310*/  UIADD3 UR30, UPT, UPT, UR26, 0x6, URZ ;  /* 0x000000061a1e7890 */ /* 0x000fe2000fffe0ff */
[----:B------:R2:W-:Y:S01]  /*3320*/  UTCHMMA gdesc[UR26], gdesc[UR28], tmem[UR8], tmem[UR24], idesc[UR25], UP4 ;  /* 0x00ff181c1a0075ea */ /* 0x0005e2000a000008 */
[----:B------:R-:W-:Y:S01]  /*3330*/  UPLOP3.LUT UP4, UPT, UPT, UPT, UPT, 0x80, 0x8 ;  /* 0x000000000008789c */ /* 0x000fe20003f8f070 */
[----:B------:R-:W-:Y:S01]  /*3340*/  UMOV UR39, 0x40004040 ;  /* 0x4000404000277882 */ /* 0x000fe20000000000 */
[----:B------:R-:W-:Y:S01]  /*3350*/  UMOV UR37, 0x40004040 ;  /* 0x4000404000257882 */ /* 0x000fe20000000000 */
[----:B------:R2:W-:Y:S01]  /*3360*/  UTCHMMA gdesc[UR38], gdesc[UR40], tmem[UR8], tmem[UR22], idesc[UR23], UPT ;  /* 0x00ff1628260075ea */ /* 0x0005e2000b800008 */
[----:B------:R-:W-:Y:S01]  /*3370*/  UMOV UR35, 0x40004040 ;  /* 0x4000404000237882 */ /* 0x000fe20000000000 */
[----:B------:R-:W-:Y:S01]  /*3380*/  UMOV UR33, 0x40004040 ;  /* 0x4000404000217882 */ /* 0x000fe20000000000 */
[----:B------:R-:W-:Y:S01]  /*3390*/  UMOV UR31, 0x40004040 ;  /* 0x40004040001f7882 */ /* 0x000fe20000000000 */
[----:B------:R2:W-:Y:S01]  /*33a0*/  UTCHMMA gdesc[UR34], gdesc[UR36], tmem[UR8], tmem[UR20], idesc[UR21], UPT ;  /* 0x00ff1424220075ea */ /* 0x0005e2000b800008 */
[----:B------:R2:W-:Y:S01]  /*33b0*/  UTCHMMA gdesc[UR30], gdesc[UR32], tmem[UR8], tmem[UR18], idesc[UR19], UPT ;  /* 0x00ff12201e0075ea */ /* 0x0005e2000b800008 */
[----:B------:R2:W-:Y:S01]  /*33c0*/  UTCBAR [UR6], URZ ;  /* 0x000000ff060073e9 */ /* 0x0005e200080000ff */
[----:B------:R-:W-:Y:S01]  /*33d0*/  UMOV UR17, UR14 ;  /* 0x0000000e00117c82 */ /* 0x000fe20008000000 */
[----:B------:R-:W-:Y:S05]  /*33e0*/  BRA.U UP0, `(.L_x_58) ;  /* 0xfffffffd00507547 */ /* 0x000fea000b83ffff */
.L_x_55:
[----:B------:R-:W-:Y:S01]  /*33f0*/  UIADD3 UR15, UPT, UPT, UR15, 0x1, URZ ;  /* 0x000000010f0f7890 */ /* 0x000fe2000fffe0ff */
[C---:B------:R-:W-:Y:S01]  /*3400*/  ISETP.NE.AND P0, PT, R10.reuse, 0x2, PT ;  /* 0x000000020a00780c */ /* 0x040fe20003f05270 */
[----:B------:R-:W-:Y:S02]  /*3410*/  UIADD3 UR7, UPT, UPT, UR7, 0xb0, URZ ;  /* 0x000000b007077890 */ /* 0x000fe4000fffe0ff */
[----:B------:R-:W-:Y:S01]  /*3420*/  UISETP.NE.AND UP0, UPT, UR15, 0x4, UPT ;  /* 0x000000040f00788c */ /* 0x000fe2000bf05270 */
[----:B-12---:R-:W-:Y:S02]  /*3430*/  SEL R0, RZ, 0x1, P0 ;  /* 0x00000001ff007807 */ /* 0x006fe40000000000 */
[----:B------:R-:W-:Y:S01]  /*3440*/  SEL R10, R10, RZ, P0 ;  /* 0x000000ff0a0a7207 */ /* 0x000fe20000000000 */
[----:B------:R-:W-:Y:S01]  /*3450*/  USEL UR6, URZ, 0x1, UP0 ;  /* 0x00000001ff067887 */ /* 0x000fe20008000000 */
[----:B------:R-:W-:Y:S01]  /*3460*/  LOP3.LUT R9, R9, R0, RZ, 0x3c, !PT ;  /* 0x0000000009097212 */ /* 0x000fe200078e3cff */
[----:B------:R-:W-:Y:S01]  /*3470*/  USEL UR15, UR15, URZ, UP0 ;  /* 0x000000ff0f0f7287 */ /* 0x000fe20008000000 */
[----:B------:R1:W-:Y:S03]  /*3480*/  UTCBAR [UR7], URZ ;  /* 0x000000ff070073e9 */ /* 0x0003e600080000ff */
[----:B------:R-:W-:Y:S01]  /*3490*/  LOP3.LUT R11, R11, UR6, RZ, 0x3c, !PT ;  /* 0x000000060b0b7c12 */ /* 0x000fe2000f8e3cff */
[----:B------:R-:W-:Y:S07]  /*34a0*/  @P1 BRA `(.L_x_59) ;  /* 0xfffffff800a01947 */ /* 0x000fee000383ffff */
[----:B------:R-:W2:Y:S01]  /*34b0*/  S2UR UR4, SR_CgaCtaId ;  /* 0x00000000000479c3 */ /* 0x000ea20000008800 */
[----:B------:R-:W-:Y:S01]  /*34c0*/  ELECT P0, URZ, PT ;  /* 0x0000000000ff782f */ /* 0x000fe20003800000 */
[----:B------:R-:W-:Y:S01]  /*34d0*/  IMAD.MOV.U32 R0, RZ, RZ, 0x1 ;  /* 0x00000001ff007424 */ /* 0x000fe200078e00ff */
[----:B------:R-:W-:Y:S01]  /*34e0*/  UIADD3 UR5, UPT, UPT, UR5, 0xd0, URZ ;  /* 0x000000d005057890 */ /* 0x000fe2000fffe0ff */
[----:B------:R-:W-:Y:S01]  /*34f0*/  SHF.L.U32 R3, R11, 0x1f, RZ ;  /* 0x0000001f0b037819 */ /* 0x000fe200000006ff */
[----:B------:R-:W-:-:S03]  /*3500*/  UMOV UR6, 0x40 ;  /* 0x0000004000067882 */ /* 0x000fc60000000000 */
[----:B------:R-:W-:Y:S01]  /*3510*/  UVIRTCOUNT.DEALLOC.SMPOOL 0x80 ;  /* 0x000000800000784c */ /* 0x000fe20000000000 */
[----:B--2---:R-:W-:Y:S02]  /*3520*/  ULEA UR4, UR4, UR6, 0x18 ;  /* 0x0000000604047291 */ /* 0x004fe4000f8ec0ff */
[----:B------:R-:W-:-:S07]  /*3530*/  ULEA UR6, UR15, UR5, 0x3 ;  /* 0x000000050f067291 */ /* 0x000fce000f8e18ff */
[----:B------:R2:W-:Y:S02]  /*3540*/  @P0 STS.U8 [UR4+0x1c], R0 ;  /* 0x00001c00ff000988 */ /* 0x0005e40008000004 */
[----:B------:R-:W4:Y:S02]  /*3550*/  SYNCS.PHASECHK.TRANS64.TRYWAIT P0, [UR6], R3 ;  /* 0x00000003ff0075a7 */ /* 0x000f240008001106 */
[----:B--2-4-:R-:W-:Y:S05]  /*3560*/  @!P0 BRA `(.L_x_60) ;  /* 0x00000050001c8947 */ /* 0x014fea0003800000 */
.L_x_151:
[----:B-1----:R-:W-:-:S04]  /*3570*/  UIADD3 UR7, UPT, UPT, UR15, 0x1, URZ ;  /* 0x000000010f077890 */ /* 0x002fc8000fffe0ff */
[----:B------:R-:W-:-:S04]  /*3580*/  UISETP.NE.AND UP0, UPT, UR7, 0x4, UPT ;  /* 0x000000040700788c */ /* 0x000fc8000bf05270 */
[----:B------:R-:W-:Y:S02]  /*3590*/  USEL UR8, URZ, 0x1, UP0 ;  /* 0x00000001ff087887 */ /* 0x000fe40008000000 */
[----:B------:R-:W-:-:S04]  /*35a0*/  USEL UR7, UR7, URZ, UP0 ;  /* 0x000000ff07077287 */ /* 0x000fc80008000000 */
[----:B------:R-:W-:Y:S01]  /*35b0*/  ULEA UR6, UR7, UR5, 0x3 ;  /* 0x0000000507067291 */ /* 0x000fe2000f8e18ff */
[----:B------:R-:W-:-:S04]  /*35c0*/  LOP3.LUT R2, R11, UR8, RZ, 0x3c, !PT ;  /* 0x000000080b027c12 */ /* 0x000fc8000f8e3cff */
[----:B--2---:R-:W-:-:S04]  /*35d0*/  SHF.L.U32 R3, R2, 0x1f, RZ ;  /* 0x0000001f02037819 */ /* 0x004fc800000006ff */
[----:B------:R-:W1:Y:S02]  /*35e0*/  SYNCS.PHASECHK.TRANS64.TRYWAIT P0, [UR6], R3 ;  /* 0x00000003ff0075a7 */ /* 0x000e640008001106 */
[----:B-1----:R-:W-:Y:S05]  /*35f0*/  @!P0 BRA `(.L_x_61) ;  /* 0x0000005000108947 */ /* 0x002fea0003800000 */
.L_x_153:
        /* <DEDUP_REMOVED lines=9> */
.L_x_155:
[----:B------:R-:W-:-:S04]  /*3690*/  UIADD3 UR7, UPT, UPT, UR7, 0x1, URZ ;  /* 0x0000000107077890 */ /* 0x000fc8000fffe0ff */
[----:B------:R-:W-:-:S04]  /*36a0*/  UISETP.NE.AND UP0, UPT, UR7, 0x4, UPT ;  /* 0x000000040700788c */ /* 0x000fc8000bf05270 */
[----:B------:R-:W-:Y:S02]  /*36b0*/  USEL UR6, URZ, 0x1, UP0 ;  /* 0x00000001ff067887 */ /* 0x000fe40008000000 */
[----:B------:R-:W-:-:S04]  /*36c0*/  USEL UR7, UR7, URZ, UP0 ;  /* 0x000000ff07077287 */ /* 0x000fc80008000000 */
[----:B------:R-:W-:Y:S01]  /*36d0*/  ULEA UR7, UR7, UR5, 0x3 ;  /* 0x0000000507077291 */ /* 0x000fe2000f8e18ff */
[----:B-1----:R-:W-:-:S04]  /*36e0*/  LOP3.LUT R3, R2, UR6, RZ, 0x3c, !PT ;  /* 0x0000000602037c12 */ /* 0x002fc8000f8e3cff */
[----:B------:R-:W-:-:S04]  /*36f0*/  SHF.L.U32 R3, R3, 0x1f, RZ ;  /* 0x0000001f03037819 */ /* 0x000fc800000006ff */
[----:B------:R-:W1:Y:S02]  /*3700*/  SYNCS.PHASECHK.TRANS64.TRYWAIT P0, [UR7], R3 ;  /* 0x00000003ff0075a7 */ /* 0x000e640008001107 */
[----:B-1----:R-:W-:Y:S05]  /*3710*/  @!P0 BRA `(.L_x_63) ;  /* 0x0000004c00f88947 */ /* 0x002fea0003800000 */
.L_x_157:
[----:B------:R-:W-:Y:S01]  /*3720*/  NOP ;  /* 0x0000000000007918 */ /* 0x000fe20000000000 */
[----:B-1----:R-:W1:Y:S01]  /*3730*/  LDS R0, [UR4+0x14] ;  /* 0x00001404ff007984 */ /* 0x002e620008000800 */
[----:B------:R-:W-:Y:S01]  /*3740*/  ULOP3.LUT UR6, UR16, 0xffff, URZ, 0xc0, !UPT ;  /* 0x0000ffff10067892 */ /* 0x000fe2000f8ec0ff */
[----:B------:R-:W-:Y:S01]  /*3750*/  UMOV UR8, 0xffff ;  /* 0x0000ffff00087882 */ /* 0x000fe20000000000 */
[----:B------:R-:W-:Y:S02]  /*3760*/  UMOV UR5, 0x1 ;  /* 0x0000000100057882 */ /* 0x000fe40000000000 */
[----:B------:R-:W-:-:S04]  /*3770*/  USHF.R.U32.HI UR6, URZ, 0x5, UR6 ;  /* 0x00000005ff067899 */ /* 0x000fc80008011606 */
[----:B------:R-:W-:Y:S02]  /*3780*/  USHF.L.U32 UR8, UR8, UR6, URZ ;  /* 0x0000000608087299 */ /* 0x000fe400080006ff */
[----:B------:R-:W-:-:S04]  /*3790*/  USHF.L.U32 UR5, UR5, UR6, URZ ;  /* 0x0000000605057299 */ /* 0x000fc800080006ff */
[----:B-1----:R-:W-:-:S04]  /*37a0*/  LOP3.LUT R0, R0, UR8, RZ, 0xc0, !PT ;  /* 0x0000000800007c12 */ /* 0x002fc8000f8ec0ff */
[----:B------:R-:W-:-:S13]  /*37b0*/  ISETP.NE.AND P0, PT, R0, UR8, PT ;  /* 0x0000000800007c0c */ /* 0x000fda000bf05270 */
[----:B------:R-:W-:Y:S05]  /*37c0*/  @P0 BRA `(.L_x_64) ;  /* 0x0000000000580947 */ /* 0x000fea0003800000 */
[----:B------:R-:W1:Y:S02]  /*37d0*/  LDS R0, [UR4+0x18] ;  /* 0x00001804ff007984 */ /* 0x000e640008000800 */
[----:B-1----:R-:W-:-:S04]  /*37e0*/  LOP3.LUT R0, R0, UR5, RZ, 0xc0, !PT ;  /* 0x0000000500007c12 */ /* 0x002fc8000f8ec0ff */
[----:B------:R-:W-:-:S13]  /*37f0*/  ISETP.NE.AND P0, PT, R0, UR5, PT ;  /* 0x0000000500007c0c */ /* 0x000fda000bf05270 */
[----:B------:R-:W-:Y:S05]  /*3800*/  @P0 BRA `(.L_x_65) ;  /* 0x00000000003c0947 */ /* 0x000fea0003800000 */
[----:B------:R-:W1:Y:S01]  /*3810*/  S2R R2, SR_LANEID ;  /* 0x0000000000027919 */ /* 0x000e620000000000 */
[----:B------:R-:W-:Y:S01]  /*3820*/  ULOP3.LUT UR8, URZ, UR8, URZ, 0x33, !UPT ;  /* 0x00000008ff087292 */ /* 0x000fe2000f8e33ff */
[----:B------:R-:W-:Y:S01]  /*3830*/  LOP3.LUT R4, RZ, UR5, RZ, 0x33, !PT ;  /* 0x00000005ff047c12 */ /* 0x000fe2000f8e33ff */
[----:B------:R-:W-:Y:S02]  /*3840*/  VOTEU.ANY UR7, UPT, PT ;  /* 0x0000000000077886 */ /* 0x000fe400038e0100 */
[----:B------:R-:W-:Y:S01]  /*3850*/  UFLO.U32 UR7, UR7 ;  /* 0x00000007000772bd */ /* 0x000fe200080e0000 */
[----:B------:R-:W2:Y:S01]  /*3860*/  REDUX UR5, R4 ;  /* 0x00000000040573c4 */ /* 0x000ea20000000000 */
[----:B------:R-:W-:-:S06]  /*3870*/  IMAD.U32 R0, RZ, RZ, UR8 ;  /* 0x00000008ff007e24 */ /* 0x000fcc000f8e00ff */
[----:B------:R4:W-:Y:S01]  /*3880*/  UTCATOMSWS.AND URZ, UR8 ;  /* 0x0000000800ff79e3 */ /* 0x0009e20008000000 */
[----:B------:R-:W3:Y:S01]  /*3890*/  REDUX UR6, R0 ;  /* 0x00000000000673c4 */ /* 0x000ee20000000000 */
[----:B-1----:R-:W-:Y:S01]  /*38a0*/  ISETP.EQ.U32.AND P0, PT, R2, UR7, PT ;  /* 0x0000000702007c0c */ /* 0x002fe2000bf02070 */
[----:B--2---:R-:W-:Y:S01]  /*38b0*/  IMAD.U32 R2, RZ, RZ, UR5 ;  /* 0x00000005ff027e24 */ /* 0x004fe2000f8e00ff */
[----:B---3--:R-:W-:-:S11]  /*38c0*/  MOV R3, UR6 ;  /* 0x0000000600037c02 */ /* 0x008fd60008000f00 */
[----:B------:R4:W-:Y:S04]  /*38d0*/  @P0 ATOMS.AND RZ, [UR4+0x14], R3 ;  /* 0x00001403ffff098c */ /* 0x0009e8000a800004 */
[----:B------:R4:W-:Y:S01]  /*38e0*/  @P0 ATOMS.AND RZ, [UR4+0x18], R2 ;  /* 0x00001802ffff098c */ /* 0x0009e2000a800004 */
[----:B------:R-:W-:Y:S05]  /*38f0*/  BRA `(.L_x_66) ;  /* 0x0000000000147947 */ /* 0x000fea0003800000 */
.L_x_65:
[----:B------:R-:W-:Y:S02]  /*3900*/  MOV R2, 0x3920 ;  /* 0x0000392000027802 */ /* 0x000fe40000000f00 */
[----:B---3-5:R-:W-:Y:S05]  /*3910*/  CALL.REL.NOINC `($__internal_0_$__cuda_sm10x_tcgen05_guardrail_trap_col_being_dealloced_not_returned_by_alloc) ;  /* 0x0000005000e07944 */ /* 0x028fea0003c00000 */
[----:B------:R-:W-:Y:S05]  /*3920*/  BRA `(.L_x_66) ;  /* 0x0000000000087947 */ /* 0x000fea0003800000 */
.L_x_64:
[----:B------:R-:W-:Y:S02]  /*3930*/  MOV R2, 0x3950 ;  /* 0x0000395000027802 */ /* 0x000fe40000000f00 */
[----:B---3-5:R-:W-:Y:S05]  /*3940*/  CALL.REL.NOINC `($__internal_2_$__cuda_sm10x_tcgen05_guardrail_trap_unallocated_columns_being_dealloced) ;  /* 0x0000005000ec7944 */ /* 0x028fea0003c00000 */
.L_x_66:
[----:B------:R-:W-:Y:S01]  /*3950*/  NOP ;  /* 0x0000000000007918 */ /* 0x000fe20000000000 */
[----:B----4-:R-:W-:Y:S05]  /*3960*/  EXIT ;  /* 0x000000000000794d */ /* 0x010fea0003800000 */
.L_x_48:
[----:B------:R-:W-:-:S09]  /*3970*/  UISETP.NE.OR UP2, UPT, UR8, 0x3, !UP2 ;  /* 0x000000030800788c */ /* 0x000fd2000d745670 */
[----:B------:R-:W-:Y:S05]  /*3980*/  BRA.U UP2, `(.L_x_67) ;  /* 0x0000001102147547 */ /* 0x000fea000b800000 */
[----:B------:R-:W1:Y:S01]  /*3990*/  LDC R0, c[0x0][0xb30] ;  /* 0x0002cc00ff007b82 */ /* 0x000e620000000800 */
[----:B------:R-:W2:Y:S01]  /*39a0*/  LDCU.64 UR8, c[0x0][0x888] ;  /* 0x00011100ff0877ac */ /* 0x000ea20008000a00 */
[----:B------:R-:W-:Y:S02]  /*39b0*/  HFMA2 R25, -RZ, RZ, 0, 0 ;  /* 0x00000000ff197431 */ /* 0x000fe400000001ff */
[----:B-----5:R-:W-:Y:S01]  /*39c0*/  IMAD.MOV.U32 R32, RZ, RZ, 0x1 ;  /* 0x00000001ff207424 */ /* 0x020fe200078e00ff */
[----:B------:R-:W-:Y:S01]  /*39d0*/  MOV R23, 0x2000 ;  /* 0x0000200000177802 */ /* 0x000fe20000000f00 */
[----:B------:R-:W4:Y:S01]  /*39e0*/  LDCU.64 UR4, c[0x0][0x890] ;  /* 0x00011200ff0477ac */ /* 0x000f220008000a00 */
[----:B------:R-:W-:Y:S01]  /*39f0*/  IMAD.MOV.U32 R27, RZ, RZ, RZ ;  /* 0x000000ffff1b7224 */ /* 0x000fe200078e00ff */
[----:B------:R-:W3:Y:S01]  /*3a00*/  LDC R19, c[0x0][0x370] ;  /* 0x0000dc00ff137b82 */ /* 0x000ee20000000800 */
[----:B------:R-:W-:Y:S01]  /*3a10*/  UMOV UR7, 0x400 ;  /* 0x0000040000077882 */ /* 0x000fe20000000000 */
[----:B------:R-:W-:-:S02]  /*3a20*/  UPLOP3.LUT UP1, UPT, UPT, UPT, UPT, 0x40, 0x4 ;  /* 0x000000000004789c */ /* 0x000fc40003f2e870 */
[----:B------:R-:W-:-:S04]  /*3a30*/  ULEA UR7, UR37, UR7, 0x18 ;  /* 0x0000000725077291 */ /* 0x000fc8000f8ec0ff */
[----:B------:R-:W3:Y:S01]  /*3a40*/  LDC R2, c[0x0][0xb0c] ;  /* 0x0002c300ff027b82 */ /* 0x000ee20000000800 */
[----:B------:R-:W-:Y:S02]  /*3a50*/  UIADD3 UR13, UPT, UPT, UR7, 0x58, URZ ;  /* 0x00000058070d7890 */ /* 0x000fe4000fffe0ff */
[----:B--2---:R-:W-:Y:S02]  /*3a60*/  UISETP.NE.U32.AND UP2, UPT, UR8, URZ, UPT ;  /* 0x000000ff0800728c */ /* 0x004fe4000bf45070 */
[----:B------:R-:W-:Y:S02]  /*3a70*/  UIADD3 UR33, UPT, UPT, UR7, 0x40, URZ ;  /* 0x0000004007217890 */ /* 0x000fe4000fffe0ff */
[----:B----4-:R-:W-:Y:S01]  /*3a80*/  UISETP.NE.U32.AND UP3, UPT, UR4, URZ, UPT ;  /* 0x000000ff0400728c */ /* 0x010fe2000bf65070 */
[----:B------:R-:W2:Y:S01]  /*3a90*/  LDC R18, c[0x0][0xb20] ;  /* 0x0002c800ff127b82 */ /* 0x000ea20000000800 */
[----:B-1----:R-:W-:Y:S01]  /*3aa0*/  ISETP.NE.AND P1, PT, R0, 0x1, PT ;  /* 0x000000010000780c */ /* 0x002fe20003f25270 */
[----:B------:R-:W-:-:S02]  /*3ab0*/  UISETP.NE.AND.EX UP2, UPT, UR9, URZ, UPT, UP2 ;  /* 0x000000ff0900728c */ /* 0x000fc4000bf45320 */
[----:B------:R-:W-:Y:S02]  /*3ac0*/  UIADD3 UR25, UPT, UPT, UR7, 0x48, URZ ;  /* 0x0000004807197890 */ /* 0x000fe4000fffe0ff */
[----:B------:R-:W-:Y:S02]  /*3ad0*/  UIADD3 UR17, UPT, UPT, UR7, 0x50, URZ ;  /* 0x0000005007117890 */ /* 0x000fe4000fffe0ff */
[----:B------:R-:W1:Y:S01]  /*3ae0*/  LDC.64 R36, c[0x0][0x348] ;  /* 0x0000d200ff247b82 */ /* 0x000e620000000a00 */
[----:B------:R-:W-:Y:S02]  /*3af0*/  UPRMT UR13, UR37, 0x654, UR13 ;  /* 0x00000654250d7896 */ /* 0x000fe4000800000d */
[----:B------:R-:W-:-:S05]  /*3b00*/  UISETP.NE.AND.EX UP3, UPT, UR5, URZ, UPT, UP3 ;  /* 0x000000ff0500728c */ /* 0x000fca000bf65330 */
[----:B------:R-:W4:Y:S08]  /*3b10*/  LDC.64 R16, c[0x0][0xb10] ;  /* 0x0002c400ff107b82 */ /* 0x000f300000000a00 */
[----:B------:R-:W1:Y:S08]  /*3b20*/  LDC.64 R6, c[0x0][0xb18] ;  /* 0x0002c600ff067b82 */ /* 0x000e700000000a00 */
[----:B------:R-:W1:Y:S08]  /*3b30*/  LDC.64 R4, c[0x0][0xb28] ;  /* 0x0002ca00ff047b82 */ /* 0x000e700000000a00 */
[----:B--23--:R-:W1:Y:S02]  /*3b40*/  LDC R22, c[0x0][0x374] ;  /* 0x0000dd00ff167b82 */ /* 0x00ce640000000800 */
.L_x_78:
[----:B------:R-:W-:Y:S02]  /*3b50*/  LEA R0, R27, UR7, 0x3 ;  /* 0x000000071b007c11 */ /* 0x000fe4000f8e18ff */
[----:B------:R-:W-:Y:S02]  /*3b60*/  SHF.L.U32 R3, R25, 0x1f, RZ ;  /* 0x0000001f19037819 */ /* 0x000fe400000006ff */
[----:B------:R-:W-:Y:S02]  /*3b70*/  LEA R28, R27, UR7, 0x4 ;  /* 0x000000071b1c7c11 */ /* 0x000fe4000f8e20ff */
[----:B--2---:R-:W2:Y:S02]  /*3b80*/  SYNCS.PHASECHK.TRANS64.TRYWAIT P0, [R0+URZ+0x90], R3 ;  /* 0x00009003000075a7 */ /* 0x004ea400080011ff */
[----:B--2---:R-:W-:Y:S05]  /*3b90*/  @!P0 BRA `(.L_x_68) ;  /* 0x0000004800f08947 */ /* 0x004fea0003800000 */
.L_x_158:
[----:B------:R-:W-:Y:S01]  /*3ba0*/  ISETP.GE.AND P0, PT, R26, 0x1, PT ;  /* 0x000000011a00780c */ /* 0x000fe20003f06270 */
[----:B------:R-:W3:Y:S01]  /*3bb0*/  LDS.128 R28, [R28+0x120] ;  /* 0x000120001c1c7984 */ /* 0x000ee20000000c00 */
[----:B--2---:R-:W-:Y:S01]  /*3bc0*/  VIADD R0, R0, 0xa0 ;  /* 0x000000a000007836 */ /* 0x004fe20000000000 */
[----:B------:R-:W-:Y:S01]  /*3bd0*/  @!PT LDS RZ, [RZ] ;  /* 0x00000000fffff984 */ /* 0x000fe20000000800 */
[----:B------:R-:W-:Y:S01]  /*3be0*/  @!PT LDS RZ, [RZ] ;  /* 0x00000000fffff984 */ /* 0x000fe20000000800 */
[----:B------:R-:W-:Y:S01]  /*3bf0*/  @!PT LDS RZ, [RZ] ;  /* 0x00000000fffff984 */ /* 0x000fe20000000800 */
[----:B------:R-:W-:Y:S01]  /*3c00*/  @!PT LDS RZ, [RZ] ;  /* 0x00000000fffff984 */ /* 0x000fe20000000800 */
[----:B------:R2:W-:Y:S06]  /*3c10*/  MEMBAR.ALL.CTA ;  /* 0x0000000000007992 */ /* 0x0005ec0000008000 */
[----:B--2---:R-:W2:Y:S01]  /*3c20*/  FENCE.VIEW.ASYNC.S ;  /* 0x00000000000073c6 */ /* 0x004ea20000000000 */
[----:B------:R-:W-:Y:S04]  /*3c30*/  PRMT R0, RZ, 0x654, R0 ;  /* 0x00000654ff007816 */ /* 0x000fe80000000000 */
[----:B--2---:R2:W-:Y:S01]  /*3c40*/  SYNCS.ARRIVE.TRANS64.RED.A1T0 RZ, [R0+URZ], RZ ;  /* 0x000000ff00ff79a7 */ /* 0x0045e200081004ff */
[----:B---3--:R-:W-:Y:S11]  /*3c50*/  LOP3.LUT P3, RZ, R30, 0x1, RZ, 0xc0, !PT ;  /* 0x000000011eff7812 */ /* 0x008ff6000786c0ff */
[----:B------:R-:W-:Y:S02]  /*3c60*/  @!UPT UIADD3 URZ, UPT, UPT, URZ, URZ, URZ ;  /* 0x000000fffffff290 */ /* 0x000fe4000fffe0ff */
[----:B------:R-:W-:Y:S02]  /*3c70*/  @P3 MOV R13, R28 ;  /* 0x0000001c000d3202 */ /* 0x000fe40000000f00 */
[----:B------:R-:W-:Y:S01]  /*3c80*/  @P3 LOP3.LUT R8, R29, 0xffff, RZ, 0xc0, !PT ;  /* 0x0000ffff1d083812 */ /* 0x000fe200078ec0ff */
[----:B--2---:R-:W-:Y:S06]  /*3c90*/  @!P0 BRA `(.L_x_69) ;  /* 0x0000000000a48947 */ /* 0x004fec0003800000 */
[----:B-1----:R-:W-:Y:S01]  /*3ca0*/  IMAD.HI.U32 R33, R22, R7, RZ ;  /* 0x0000000716217227 */ /* 0x002fe200078e00ff */
[----:B------:R-:W-:Y:S02]  /*3cb0*/  ISETP.NE.AND P0, PT, R6, 0x1, PT ;  /* 0x000000010600780c */ /* 0x000fe40003f05270 */
[----:B------:R-:W-:Y:S01]  /*3cc0*/  ISETP.NE.AND P2, PT, R26, 0x1, PT ;  /* 0x000000011a00780c */ /* 0x000fe20003f45270 */
[----:B----4-:R-:W-:Y:S01]  /*3cd0*/  IMAD.HI.U32 R34, R19, R16, RZ ;  /* 0x0000001013227227 */ /* 0x010fe200078e00ff */
[----:B------:R-:W-:Y:S02]  /*3ce0*/  SHF.R.U32.HI R33, RZ, R18, R33 ;  /* 0x00000012ff217219 */ /* 0x000fe40000011621 */
[----:B------:R-:W-:Y:S01]  /*3cf0*/  ISETP.NE.AND P4, PT, R2, 0x1, PT ;  /* 0x000000010200780c */ /* 0x000fe20003f85270 */
[----:B------:R-:W-:Y:S01]  /*3d00*/  IMAD.HI.U32 R38, R13, R16, RZ ;  /* 0x000000100d267227 */ /* 0x000fe200078e00ff */
[----:B------:R-:W-:Y:S02]  /*3d10*/  SHF.R.U32.HI R34, RZ, R17, R34 ;  /* 0x00000011ff227219 */ /* 0x000fe40000011622 */
[----:B------:R-:W-:Y:S01]  /*3d20*/  SEL R3, R22, R33, !P0 ;  /* 0x0000002116037207 */ /* 0x000fe20004000000 */
[C---:B------:R-:W-:Y:S01]  /*3d30*/  IMAD.HI.U32 R33, R8.reuse, R7, RZ ;  /* 0x0000000708217227 */ /* 0x040fe200078e00ff */
[----:B------:R-:W-:Y:S02]  /*3d40*/  SEL R11, R19, R34, !P4 ;  /* 0x00000022130b7207 */ /* 0x000fe40006000000 */
[----:B------:R-:W-:Y:S01]  /*3d50*/  SHF.R.U32.HI R38, RZ, R17, R38 ;  /* 0x00000011ff267219 */ /* 0x000fe20000011626 */
[----:B------:R-:W-:Y:S01]  /*3d60*/  IMAD.HI.U32 R40, R3, R4, RZ ;  /* 0x0000000403287227 */ /* 0x000fe200078e00ff */
[----:B------:R-:W-:Y:S03]  /*3d70*/  SHF.R.U32.HI R33, RZ, R18, R33 ;  /* 0x00000012ff217219 */ /* 0x000fe60000011621 */
[----:B------:R-:W-:Y:S01]  /*3d80*/  IMAD.HI.U32 R34, R11, R4, RZ ;  /* 0x000000040b227227 */ /* 0x000fe200078e00ff */
[----:B------:R-:W-:Y:S02]  /*3d90*/  @P2 SHF.R.U32.HI R3, RZ, R5, R40 ;  /* 0x00000005ff032219 */ /* 0x000fe40000011628 */
[----:B------:R-:W-:Y:S02]  /*3da0*/  SEL R9, R8, R33, !P0 ;  /* 0x0000002108097207 */ /* 0x000fe40004000000 */
[----:B------:R-:W-:Y:S01]  /*3db0*/  @P2 SHF.R.U32.HI R11, RZ, R5, R34 ;  /* 0x00000005ff0b2219 */ /* 0x000fe20000011622 */
[C---:B------:R-:W-:Y:S01]  /*3dc0*/  IMAD R10, R26.reuse, R3, RZ ;  /* 0x000000031a0a7224 */ /* 0x040fe200078e02ff */
[----:B------:R-:W-:Y:S01]  /*3dd0*/  SEL R3, R13, R38, !P4 ;  /* 0x000000260d037207 */ /* 0x000fe20006000000 */
[C---:B------:R-:W-:Y:S03]  /*3de0*/  IMAD.HI.U32 R14, R9.reuse, R4, RZ ;  /* 0x00000004090e7227 */ /* 0x040fe600078e00ff */
[----:B------:R-:W-:Y:S01]  /*3df0*/  ISETP.GE.AND P0, PT, R9, R10, PT ;  /* 0x0000000a0900720c */ /* 0x000fe20003f06270 */
[C---:B------:R-:W-:Y:S01]  /*3e00*/  IMAD R12, R26.reuse, R11, RZ ;  /* 0x0000000b1a0c7224 */ /* 0x040fe200078e02ff */
[-C--:B------:R-:W-:Y:S04]  /*3e10*/  SHF.R.U32.HI R14, RZ, R5.reuse, R14 ;  /* 0x00000005ff0e7219 */ /* 0x080fe8000001160e */
[----:B------:R-:W-:Y:S02]  /*3e20*/  ISETP.GE.OR P0, PT, R3, R12, P0 ;  /* 0x0000000c0300720c */ /* 0x000fe40000706670 */
[----:B------:R-:W-:Y:S05]  /*3e30*/  SEL R15, R9, R14, !P2 ;  /* 0x0000000e090f7207 */ /* 0x000fea0005000000 */
[----:B------:R-:W-:Y:S04]  /*3e40*/  IMAD.MOV R14, RZ, RZ, -R15 ;  /* 0x000000ffff0e7224 */ /* 0x000fe800078e0a0f */
[----:B------:R-:W-:Y:S02]  /*3e50*/  IMAD R14, R26, R14, R9 ;  /* 0x0000000e1a0e7224 */ /* 0x000fe400078e0209 */
[C---:B------:R-:W-:Y:S05]  /*3e60*/  @!P0 IMAD.HI.U32 R10, R3.reuse, R4, RZ ;  /* 0x00000004030a8227 */ /* 0x040fea00078e00ff */
[----:B------:R-:W-:Y:S04]  /*3e70*/  @!P0 SHF.R.U32.HI R10, RZ, R5, R10 ;  /* 0x00000005ff0a8219 */ /* 0x000fe8000001160a */
[----:B------:R-:W-:Y:S01]  /*3e80*/  @!P0 SEL R0, R3, R10, !P2 ;  /* 0x0000000a03008207 */ /* 0x000fe20005000000 */
[----:B------:R-:W-:Y:S03]  /*3e90*/  IMAD.MOV R10, RZ, RZ, -R3 ;  /* 0x000000ffff0a7224 */ /* 0x000fe600078e0a03 */
[----:B------:R-:W-:Y:S01]  /*3ea0*/  @!P0 IADD3 R15, PT, PT, R15, -R0, RZ ;  /* 0x800000000f0f8210 */ /* 0x000fe20007ffe0ff */
[----:B------:R-:W-:Y:S01]  /*3eb0*/  @!P0 IMAD R0, R11, R14, R0 ;  /* 0x0000000e0b008224 */ /* 0x000fe200078e0200 */
[----:B------:R-:W-:Y:S01]  /*3ec0*/  IADD3 R11, PT, PT, -R9, RZ, RZ ;  /* 0x000000ff090b7210 */ /* 0x000fe20007ffe1ff */
[----:B------:R-:W-:Y:S02]  /*3ed0*/  IMAD R13, R2, R10, R13 ;  /* 0x0000000a020d7224 */ /* 0x000fe400078e020d */
[----:B------:R-:W-:Y:S02]  /*3ee0*/  @!P0 IMAD R9, R15, R26, R3 ;  /* 0x0000001a0f098224 */ /* 0x000fe400078e0203 */
[----:B------:R-:W-:Y:S02]  /*3ef0*/  @!P0 IMAD.MOV.U32 R3, RZ, RZ, R0 ;  /* 0x000000ffff038224 */ /* 0x000fe400078e0000 */
[----:B------:R-:W-:Y:S02]  /*3f00*/  IMAD R8, R6, R11, R8 ;  /* 0x0000000b06087224 */ /* 0x000fe400078e0208 */
[----:B------:R-:W-:Y:S02]  /*3f10*/  IMAD R13, R3, R2, R13 ;  /* 0x00000002030d7224 */ /* 0x000fe400078e020d */
[----:B------:R-:W-:Y:S02]  /*3f20*/  IMAD R8, R9, R6, R8 ;  /* 0x0000000609087224 */ /* 0x000fe400078e0208 */
.L_x_69:
[----:B------:R-:W-:Y:S05]  /*3f30*/  BRA.U UP1, `(.L_x_70) ;  /* 0x0000000101107547 */ /* 0x000fea000b800000 */
[----:B------:R-:W-:Y:S04]  /*3f40*/  MOV R0, UR6 ;  /* 0x0000000600007c02 */ /* 0x000fe80008000f00 */
[----:B------:R-:W-:Y:S04]  /*3f50*/  SHF.L.U32 R3, R0, 0x1f, RZ ;  /* 0x0000001f00037819 */ /* 0x000fe800000006ff */
[----:B------:R-:W2:Y:S02]  /*3f60*/  SYNCS.PHASECHK.TRANS64.TRYWAIT P0, [UR7+0x88], R3 ;  /* 0x00008803ff0075a7 */ /* 0x000ea40008001107 */
[----:B--2---:R-:W-:Y:S05]  /*3f70*/  @!P0 BRA `(.L_x_71) ;  /* 0x00000048000c8947 */ /* 0x004fea0003800000 */
.L_x_70:
[----:B------:R-:W-:Y:S02]  /*3f80*/  R2UR UR35, R21 ;  /* 0x00000000152372ca */ /* 0x000fe400000e0000 */
[----:B------:R-:W-:Y:S02]  /*3f90*/  R2UR UR34, R20 ;  /* 0x00000000142272ca */ /* 0x000fe400000e0000 */
[----:B------:R-:W-:Y:S02]  /*3fa0*/  ISETP.NE.U32.AND P2, PT, RZ, UR4, PT ;  /* 0x00000004ff007c0c */ /* 0x000fe4000bf45070 */
[----:B------:R-:W-:Y:S02]  /*3fb0*/  SHF.L.U32 R12, R32, 0x1f, RZ ;  /* 0x0000001f200c7819 */ /* 0x000fe400000006ff */
[----:B------:R-:W-:Y:S05]  /*3fc0*/  ISETP.NE.AND.EX P2, PT, RZ, UR5, PT, P2 ;  /* 0x00000005ff007c0c */ /* 0x000fea000bf45320 */
[----:B------:R-:W-:Y:S02]  /*3fd0*/  USHF.L.U32 UR35, UR35, 0x7, URZ ;  /* 0x0000000723237899 */ /* 0x000fe400080006ff */
[----:B------:R-:W-:Y:S01]  /*3fe0*/  USHF.L.U32 UR34, UR34, 0x6, URZ ;  /* 0x0000000622227899 */ /* 0x000fe200080006ff */
[----:B------:R-:W-:Y:S11]  /*3ff0*/  BRA.U !UP3, `(.L_x_72) ;  /* 0x000000010b347547 */ /* 0x000ff6000b800000 */
[----:B------:R-:W-:Y:S01]  /*4000*/  UPLOP3.LUT UP0, UPT, UPT, UPT, UP2, 0x80, 0x8 ;  /* 0x000000000008789c */ /* 0x000fe20003f0f020 */
[----:B--2---:R-:W-:Y:S02]  /*4010*/  HFMA2 R0, -RZ, RZ, 0, 5.9604644775390625e-08 ;  /* 0x00000001ff007431 */ /* 0x004fe400000001ff */
[----:B------:R-:W-:Y:S03]  /*4020*/  IMAD.MOV.U32 R67, RZ, RZ, 0x1 ;  /* 0x00000001ff437424 */ /* 0x000fe600078e00ff */
[----:B------:R-:W-:Y:S05]  /*4030*/  PLOP3.LUT P0, PT, PT, PT, UP0, 0x80, 0x8 ;  /* 0x000000000008781c */ /* 0x000fea0003f0f008 */
[----:B------:R-:W2:Y:S01]  /*4040*/  @UP0 LDCU.64 UR10, c[0x0][0x888] ;  /* 0x00011100ff0a07ac */ /* 0x000ea20008000a00 */
[----:B------:R-:W-:Y:S07]  /*4050*/  @UP0 UIMAD UR8, UR36, UR4, URZ ;  /* 0x00000004240802a4 */ /* 0x000fee000f8e02ff */
[----:B------:R-:W-:Y:S01]  /*4060*/  @!P0 PRMT R67, R0, 0x7610, R67 ;  /* 0x0000761000438816 */ /* 0x000fe20000000043 */
[----:B--2---:R-:W-:Y:S03]  /*4070*/  @UP0 UIMAD.WIDE UR10, UR8, 0x4, UR10 ;  /* 0x00000004080a08a5 */ /* 0x004fe6000f8e020a */
[----:B------:R-:W2:Y:S03]  /*4080*/  @!UP0 LDCU UR8, c[0x0][0x880] ;  /* 0x00011000ff0887ac */ /* 0x000ea60008000800 */
[----:B------:R-:W-:Y:S01]  /*4090*/  IMAD.U32 R10, RZ, RZ, UR10 ;  /* 0x0000000aff0a7e24 */ /* 0x000fe2000f8e00ff */
[----:B------:R-:W-:Y:S05]  /*40a0*/  MOV R11, UR11 ;  /* 0x0000000b000b7c02 */ /* 0x000fea0008000f00 */
[----:B------:R3:W5:Y:S02]  /*40b0*/  @P0 LDG.E R35, desc[UR46][R10.64] ;  /* 0x0000002e0a230981 */ /* 0x000764000c1e1900 */
[----:B--23--:R-:W-:Y:S07]  /*40c0*/  @!P0 IMAD.U32 R35, RZ, RZ, UR8 ;  /* 0x00000008ff238e24 */ /* 0x00cfee000f8e00ff */
.L_x_72:
[----:B-----5:R-:W-:Y:S01]  /*40d0*/  @!P2 FSETP.EQ.AND P0, PT, R35, RZ, PT ;  /* 0x000000ff2300a20b */ /* 0x020fe20003f02000 */
[----:B------:R-:W-:Y:S01]  /*40e0*/  @!UPT UIADD3 URZ, UPT, UPT, URZ, URZ, URZ ;  /* 0x000000fffffff290 */ /* 0x000fe2000fffe0ff */
[----:B------:R-:W-:Y:S11]  /*40f0*/  @!P2 BRA `(.L_x_73) ;  /* 0x000000000014a947 */ /* 0x000ff60003800000 */
[----:B------:R-:W-:Y:S02]  /*4100*/  LOP3.LUT P2, RZ, R67, 0xff, RZ, 0xc0, !PT ;  /* 0x000000ff43ff7812 */ /* 0x000fe4000784c0ff */
[----:B------:R-:W-:Y:S04]  /*4110*/  PLOP3.LUT P0, PT, PT, PT, UP0, 0x80, 0x8 ;  /* 0x000000000008781c */ /* 0x000fe80003f0f008 */
[----:B------:R-:W-:Y:S07]  /*4120*/  PLOP3.LUT P0, PT, P0, PT, PT, 0x8, 0x80 ;  /* 0x000000000080781c */ /* 0x000fee000070e170 */
[----:B------:R-:W-:Y:S11]  /*4130*/  @P2 FSETP.EQ.AND P0, PT, R35, RZ, PT ;  /* 0x000000ff2300220b */ /* 0x000ff60003f02000 */
[----:B------:R-:W-:Y:S02]  /*4140*/  @!UPT UIADD3 URZ, UPT, UPT, URZ, URZ, URZ ;  /* 0x000000fffffff290 */ /* 0x000fe4000fffe0ff */
.L_x_73:
[----:B------:R-:W3:Y:S01]  /*4150*/  SYNCS.PHASECHK.TRANS64.TRYWAIT P2, [UR7+0x60], R12 ;  /* 0x0000600cff0075a7 */ /* 0x000ee20008041107 */
[----:B------:R-:W-:Y:S04]  /*4160*/  ELECT P4, URZ, PT ;  /* 0x0000000000ff782f */ /* 0x000fe80003880000 */
[----:B------:R-:W-:Y:S11]  /*4170*/  PLOP3.LUT P4, PT, P0, P4, PT, 0xf2, 0x2f ;  /* 0x00000000002f781c */ /* 0x000ff60000789e72 */
[----:B------:R-:W-:Y:S02]  /*4180*/  @!UPT UIADD3 URZ, UPT, UPT, URZ, URZ, URZ ;  /* 0x000000fffffff290 */ /* 0x000fe4000fffe0ff */
[----:B-1----:R-:W-:Y:S05]  /*4190*/  @!P4 IADD3 R9, P0, PT, R36, 0x580, RZ ;  /* 0x000005802409c810 */ /* 0x002fea0007f1e0ff */
[----:B--2---:R-:W-:Y:S01]  /*41a0*/  @!P4 IMAD.X R0, RZ, RZ, R37, P0 ;  /* 0x000000ffff00c224 */ /* 0x004fe200000e0625 */
[----:B---3--:R-:W-:Y:S07]  /*41b0*/  @!P2 BRA `(.L_x_74) ;  /* 0x000000440094a947 */ /* 0x008fee0003800000 */
.L_x_161:
[----:B------:R-:W-:Y:S01]  /*41c0*/  @!P4 R2UR UR8, R0 ;  /* 0x000000000008c2ca */ /* 0x000fe200000e0000 */
[----:B------:R-:W-:Y:S01]  /*41d0*/  VOTEU.ALL UP1, P4 ;  /* 0x0000000000ff7886 */ /* 0x000fe20002020000 */
[----:B------:R-:W-:Y:S01]  /*41e0*/  @!P4 R2UR UR9, R9 ;  /* 0x000000000909c2ca */ /* 0x000fe200000e0000 */
[----:B------:R-:W-:Y:S01]  /*41f0*/  @!P4 IMAD.MOV.U32 R0, RZ, RZ, 0x2000 ;  /* 0x00002000ff00c424 */ /* 0x000fe200078e00ff */
[----:B------:R-:W-:Y:S01]  /*4200*/  UMOV UR10, 0x0 ;  /* 0x00000000000a7882 */ /* 0x000fe20000000000 */
[----:B------:R-:W-:Y:S01]  /*4210*/  UMOV UR11, 0x10000000 ;  /* 0x10000000000b7882 */ /* 0x000fe20000000000 */
[----:B------:R-:W-:Y:S01]  /*4220*/  @!UP1 UIADD3 UR32, UPT, UPT, UR7, 0x200, URZ ;  /* 0x0000020007209890 */ /* 0x000fe2000fffe0ff */
[----:B------:R-:W-:Y:S01]  /*4230*/  @!P4 IADD3 R9, P0, PT, R36, 0x580, RZ ;  /* 0x000005802409c810 */ /* 0x000fe20007f1e0ff */
[----:B------:R-:W-:Y:S05]  /*4240*/  VOTEU.ALL UP1, P4 ;  /* 0x0000000000ff7886 */ /* 0x000fea0002020000 */
[----:B------:R-:W-:Y:S01]  /*4250*/  IMAD.U32 R11, RZ, RZ, UR8 ;  /* 0x00000008ff0b7e24 */ /* 0x000fe2000f8e00ff */
[----:B------:R-:W-:Y:S01]  /*4260*/  UPRMT UR8, UR37, 0x654, UR33 ;  /* 0x0000065425087896 */ /* 0x000fe20008000021 */
[----:B------:R-:W-:Y:S03]  /*4270*/  IMAD.U32 R10, RZ, RZ, UR9 ;  /* 0x00000009ff0a7e24 */ /* 0x000fe6000f8e00ff */
[----:B------:R-:W-:Y:S02]  /*4280*/  @!P4 R2UR UR15, R11 ;  /* 0x000000000b0fc2ca */ /* 0x000fe400000e0000 */
[----:B------:R-:W-:Y:S11]  /*4290*/  @!P4 R2UR UR14, R10 ;  /* 0x000000000a0ec2ca */ /* 0x000ff600000e0000 */
[----:B------:R-:W-:Y:S02]  /*42a0*/  @!UPT UIADD3 URZ, UPT, UPT, URZ, URZ, URZ ;  /* 0x000000fffffff290 */ /* 0x000fe4000fffe0ff */
[----:B------:R2:W-:Y:S01]  /*42b0*/  @!UP1 UTMALDG.3D [UR32], [UR14], desc[UR10] ;  /* 0x00000a200e0095b4 */ /* 0x0005e20008011000 */
[----:B------:R3:W-:Y:S01]  /*42c0*/  @!P4 SYNCS.ARRIVE.TRANS64.RED.A0TR RZ, [UR7+0x40], R0 ;  /* 0x00004000ffffc9a7 */ /* 0x0007e20008300407 */
[----:B------:R-:W-:Y:S01]  /*42d0*/  SYNCS.ARRIVE.TRANS64.RED.A1T0 RZ, [UR8], RZ ;  /* 0x000000ffffff79a7 */ /* 0x000fe20008100408 */
[----:B---3--:R-:W-:Y:S01]  /*42e0*/  @!P4 IMAD.X R0, RZ, RZ, R37, P0 ;  /* 0x000000ffff00c224 */ /* 0x008fe200000e0625 */
[----:B------:R-:W3:Y:S02]  /*42f0*/  SYNCS.PHASECHK.TRANS64.TRYWAIT P2, [UR7+0x68], R12 ;  /* 0x0000680cff0075a7 */ /* 0x000ee40008041107 */
[----:B--23--:R-:W-:Y:S05]  /*4300*/  @!P2 BRA `(.L_x_75) ;  /* 0x000000440058a947 */ /* 0x00cfea0003800000 */
.L_x_163:
        /* <DEDUP_REMOVED lines=8> */
[----:B------:R-:W-:Y:S01]  /*4390*/  @!UP1 UIADD3 UR24, UPT, UPT, UR7, 0x2200, URZ ;  /* 0x0000220007189890 */ /* 0x000fe2000fffe0ff */
[----:B------:R-:W-:Y:S01]  /*43a0*/  VOTEU.ALL UP1, P4 ;  /* 0x0000000000ff7886 */ /* 0x000fe20002020000 */
[----:B------:R-:W-:Y:S01]  /*43b0*/  UMOV UR27, UR35 ;  /* 0x00000023001b7c82 */ /* 0x000fe20008000000 */
[----:B------:R-:W-:Y:S02]  /*43c0*/  UMOV UR28, UR36 ;  /* 0x00000024001c7c82 */ /* 0x000fe40008000000 */
[----:B------:R-:W-:Y:S01]  /*43d0*/  IMAD.U32 R11, RZ, RZ, UR8 ;  /* 0x00000008ff0b7e24 */ /* 0x000fe2000f8e00ff */
[----:B------:R-:W-:Y:S01]  /*43e0*/  UPRMT UR8, UR37, 0x654, UR25 ;  /* 0x0000065425087896 */ /* 0x000fe20008000019 */
[----:B------:R-:W-:Y:S02]  /*43f0*/  IMAD.U32 R10, RZ, RZ, UR9 ;  /* 0x00000009ff0a7e24 */ /* 0x000fe4000f8e00ff */
[----:B------:R-:W-:Y:S01]  /*4400*/  @!P4 IMAD.X R20, RZ, RZ, R37, P0 ;  /* 0x000000ffff14c224 */ /* 0x000fe200000e0625 */
[----:B------:R-:W-:Y:S02]  /*4410*/  @!P4 R2UR UR15, R11 ;  /* 0x000000000b0fc2ca */ /* 0x000fe400000e0000 */
[----:B------:R-:W-:Y:S11]  /*4420*/  @!P4 R2UR UR14, R10 ;  /* 0x000000000a0ec2ca */ /* 0x000ff600000e0000 */
[----:B------:R-:W-:Y:S02]  /*4430*/  @!UPT UIADD3 URZ, UPT, UPT, URZ, URZ, URZ ;  /* 0x000000fffffff290 */ /* 0x000fe4000fffe0ff */
[----:B------:R2:W-:Y:S01]  /*4440*/  @!UP1 UTMALDG.3D [UR24], [UR14], desc[UR10] ;  /* 0x00000a180e0095b4 */ /* 0x0005e20008011000 */
[----:B------:R2:W-:Y:S01]  /*4450*/  @!P4 SYNCS.ARRIVE.TRANS64.RED.A0TR RZ, [UR7+0x48], R0 ;  /* 0x00004800ffffc9a7 */ /* 0x0005e20008300407 */
[----:B------:R-:W-:Y:S01]  /*4460*/  SYNCS.ARRIVE.TRANS64.RED.A1T0 RZ, [UR8], RZ ;  /* 0x000000ffffff79a7 */ /* 0x000fe20008100408 */
[----:B------:R-:W3:Y:S02]  /*4470*/  SYNCS.PHASECHK.TRANS64.TRYWAIT P2, [UR7+0x70], R12 ;  /* 0x0000700cff0075a7 */ /* 0x000ee40008041107 */
[----:B--23--:R-:W-:Y:S05]  /*4480*/  @!P2 BRA `(.L_x_76) ;  /* 0x000000440010a947 */ /* 0x00cfea0003800000 */
.L_x_165:
[----:B------:R-:W2:Y:S01]  /*4490*/  LDC.64 R14, c[0x0][0xb10] ;  /* 0x0002c400ff0e7b82 */ /* 0x000ea20000000a00 */
[----:B------:R-:W-:Y:S01]  /*44a0*/  @!P4 R2UR UR8, R20 ;  /* 0x000000001408c2ca */ /* 0x000fe200000e0000 */
[----:B------:R-:W-:Y:S01]  /*44b0*/  VOTEU.ALL UP1, P4 ;  /* 0x0000000000ff7886 */ /* 0x000fe20002020000 */
[----:B------:R-:W-:Y:S01]  /*44c0*/  @!P4 R2UR UR9, R21 ;  /* 0x000000001509c2ca */ /* 0x000fe200000e0000 */
[----:B------:R-:W-:Y:S01]  /*44d0*/  UMOV UR10, 0x0 ;  /* 0x00000000000a7882 */ /* 0x000fe20000000000 */
[----:B------:R-:W-:Y:S03]  /*44e0*/  UMOV UR11, 0x10000000 ;  /* 0x10000000000b7882 */ /* 0x000fe60000000000 */
[----:B------:R-:W3:Y:S01]  /*44f0*/  LDC.64 R10, c[0x0][0xb18] ;  /* 0x0002c600ff0a7b82 */ /* 0x000ee20000000a00 */
[----:B------:R-:W-:Y:S01]  /*4500*/  @!UP1 UIADD3 UR18, UPT, UPT, UR34, 0x20, URZ ;  /* 0x0000002022129890 */ /* 0x000fe2000fffe0ff */
[----:B------:R-:W-:Y:S01]  /*4510*/  @P3 SHF.R.U32.HI R24, RZ, 0x10, R29 ;  /* 0x00000010ff183819 */ /* 0x000fe2000001161d */
[----:B------:R-:W-:Y:S01]  /*4520*/  @!UP1 UIADD3 UR16, UPT, UPT, UR7, 0x4200, URZ ;  /* 0x0000420007109890 */ /* 0x000fe2000fffe0ff */
[----:B------:R-:W-:Y:S01]  /*4530*/  VIADD R27, R27, 0x1 ;  /* 0x000000011b1b7836 */ /* 0x000fe20000000000 */
[----:B------:R-:W-:Y:S03]  /*4540*/  VOTEU.ALL UP1, P4 ;  /* 0x0000000000ff7886 */ /* 0x000fe60002020000 */
[----:B------:R-:W5:Y:S01]  /*4550*/  @!P1 LDC R0, c[0x0][0xb20] ;  /* 0x0002c800ff009b82 */ /* 0x000f620000000800 */
[----:B------:R-:W-:Y:S01]  /*4560*/  UMOV UR19, UR35 ;  /* 0x0000002300137c82 */ /* 0x000fe20008000000 */
[----:B------:R-:W-:Y:S01]  /*4570*/  IMAD.U32 R21, RZ, RZ, UR8 ;  /* 0x00000008ff157e24 */ /* 0x000fe2000f8e00ff */
[----:B------:R-:W-:Y:S05]  /*4580*/  UMOV UR20, UR36 ;  /* 0x0000002400147c82 */ /* 0x000fea0008000000 */
[----:B-1----:R-:W1:Y:S01]  /*4590*/  @!P1 LDC R3, c[0x0][0xb0c] ;  /* 0x0002c300ff039b82 */ /* 0x002e620000000800 */
[----:B------:R-:W-:Y:S01]  /*45a0*/  IMAD.U32 R20, RZ, RZ, UR9 ;  /* 0x00000009ff147e24 */ /* 0x000fe2000f8e00ff */
[----:B------:R-:W-:Y:S01]  /*45b0*/  UPRMT UR8, UR37, 0x654, UR17 ;  /* 0x0000065425087896 */ /* 0x000fe20008000011 */
[----:B------:R-:W-:Y:S03]  /*45c0*/  @!P4 R2UR UR15, R21 ;  /* 0x00000000150fc2ca */ /* 0x000fe600000e0000 */
[----:B------:R-:W-:Y:S01]  /*45d0*/  @!P4 R2UR UR14, R20 ;  /* 0x00000000140ec2ca */ /* 0x000fe200000e0000 */
[----:B------:R-:W-:Y:S11]  /*45e0*/  @!P4 IMAD.MOV.U32 R20, RZ, RZ, 0x2000 ;  /* 0x00002000ff14c424 */ /* 0x000ff600078e00ff */
[----:B------:R-:W-:Y:S01]  /*45f0*/  @!UPT UIADD3 URZ, UPT, UPT, URZ, URZ, URZ ;  /* 0x000000fffffff290 */ /* 0x000fe2000fffe0ff */
[----:B------:R1:W-:Y:S01]  /*4600*/  @!UP1 UTMALDG.3D [UR16], [UR14], desc[UR10] ;  /* 0x00000a100e0095b4 */ /* 0x0003e20008011000 */
[----:B------:R1:W-:Y:S02]  /*4610*/  @!P4 SYNCS.ARRIVE.TRANS64.RED.A0TR RZ, [UR7+0x50], R20 ;  /* 0x00005014ffffc9a7 */ /* 0x0003e40008300407 */
[----:B-1----:R-:W-:Y:S01]  /*4620*/  @!P1 ISETP.NE.AND P2, PT, R3, 0x1, PT ;  /* 0x000000010300980c */ /* 0x002fe20003f45270 */
[C---:B--2---:R-:W-:Y:S01]  /*4630*/  @!P1 IMAD.HI.U32 R14, R13.reuse, R14, RZ ;  /* 0x0000000e0d0e9227 */ /* 0x044fe200078e00ff */
[----:B---3--:R-:W-:Y:S03]  /*4640*/  @!P1 ISETP.NE.AND P0, PT, R10, 0x1, PT ;  /* 0x000000010a00980c */ /* 0x008fe60003f05270 */
[C---:B------:R-:W-:Y:S01]  /*4650*/  @!P1 IMAD.HI.U32 R11, R8.reuse, R11, RZ ;  /* 0x0000000b080b9227 */ /* 0x040fe200078e00ff */
[----:B------:R-:W-:Y:S04]  /*4660*/  @!P1 SHF.R.U32.HI R14, RZ, R15, R14 ;  /* 0x0000000fff0e9219 */ /* 0x000fe8000001160e */
[----:B-----5:R-:W-:Y:S01]  /*4670*/  @!P1 SHF.R.U32.HI R9, RZ, R0, R11 ;  /* 0x00000000ff099219 */ /* 0x020fe2000001160b */
[----:B------:R-:W-:Y:S01]  /*4680*/  SYNCS.ARRIVE.TRANS64.RED.A1T0 RZ, [UR8], RZ ;  /* 0x000000ffffff79a7 */ /* 0x000fe20008100408 */
[----:B------:R-:W-:Y:S02]  /*4690*/  @!P1 SEL R14, R13, R14, !P2 ;  /* 0x0000000e0d0e9207 */ /* 0x000fe40005000000 */
[----:B------:R-:W-:Y:S01]  /*46a0*/  @!P1 SEL R9, R8, R9, !P0 ;  /* 0x0000000908099207 */ /* 0x000fe20004000000 */
[----:B------:R-:W1:Y:S04]  /*46b0*/  SYNCS.PHASECHK.TRANS64.TRYWAIT P5, [UR7+0x78], R12 ;  /* 0x0000780cff0075a7 */ /* 0x000e6800080a1107 */
[----:B------:R-:W-:Y:S02]  /*46c0*/  @!P1 IMAD.IADD R0, R9, 0x1, -R14 ;  /* 0x0000000109009824 */ /* 0x000fe400078e0a0e */
[----:B------:R-:W-:Y:S02]  /*46d0*/  @!P1 IMAD.IADD R9, R14, 0x1, -R9 ;  /* 0x000000010e099824 */ /* 0x000fe400078e0a09 */
[----:B------:R-:W-:Y:S02]  /*46e0*/  @!P1 IMAD R13, R0, R3, R13 ;  /* 0x00000003000d9224 */ /* 0x000fe400078e020d */
[----:B------:R-:W-:Y:S01]  /*46f0*/  @!P1 IMAD R8, R9, R10, R8 ;  /* 0x0000000a09089224 */ /* 0x000fe200078e0208 */
[----:B-1----:R-:W-:Y:S06]  /*4700*/  @!P5 BRA `(.L_x_77) ;  /* 0x000000400088d947 */ /* 0x002fec0003800000 */
.L_x_167:
[----:B-1----:R-:W-:Y:S01]  /*4710*/  @!P4 IADD3 R3, P0, PT, R36, 0x580, RZ ;  /* 0x000005802403c810 */ /* 0x002fe20007f1e0ff */
[----:B------:R-:W-:Y:S01]  /*4720*/  VOTEU.ALL UP1, P4 ;  /* 0x0000000000ff7886 */ /* 0x000fe20002020000 */
[----:B------:R-:W-:Y:S01]  /*4730*/  UMOV UR18, 0x0 ;  /* 0x0000000000127882 */ /* 0x000fe20000000000 */
[----:B------:R-:W-:Y:S01]  /*4740*/  UMOV UR19, 0x10000000 ;  /* 0x1000000000137882 */ /* 0x000fe20000000000 */
[----:B------:R-:W-:Y:S01]  /*4750*/  @!P4 R2UR UR9, R3 ;  /* 0x000000000309c2ca */ /* 0x000fe200000e0000 */
[----:B------:R-:W-:Y:S01]  /*4760*/  @!P4 IMAD.X R0, RZ, RZ, R37, P0 ;  /* 0x000000ffff00c224 */ /* 0x000fe200000e0625 */
[----:B------:R-:W-:Y:S01]  /*4770*/  @!UP1 UIADD3 UR10, UPT, UPT, UR34, 0x30, URZ ;  /* 0x00000030220a9890 */ /* 0x000fe2000fffe0ff */
[----:B------:R-:W-:Y:S01]  /*4780*/  ISETP.NE.AND P0, PT, R27, 0x2, PT ;  /* 0x000000021b00780c */ /* 0x000fe20003f05270 */
[----:B------:R-:W-:Y:S01]  /*4790*/  UMOV UR11, UR35 ;  /* 0x00000023000b7c82 */ /* 0x000fe20008000000 */
[----:B------:R-:W-:Y:S01]  /*47a0*/  UMOV UR12, UR36 ;  /* 0x00000024000c7c82 */ /* 0x000fe20008000000 */
[----:B------:R-:W-:Y:S01]  /*47b0*/  @!P4 R2UR UR8, R0 ;  /* 0x000000000008c2ca */ /* 0x000fe200000e0000 */
[----:B------:R-:W-:Y:S01]  /*47c0*/  IMAD.IADD R20, R8, 0x1, R66 ;  /* 0x0000000108147824 */ /* 0x000fe200078e0242 */
[----:B------:R-:W-:Y:S01]  /*47d0*/  @P3 R2UR UR36, R24 ;  /* 0x00000000182432ca */ /* 0x000fe200000e0000 */
[----:B------:R-:W-:Y:S01]  /*47e0*/  IMAD.IADD R21, R13, 0x1, R68 ;  /* 0x000000010d157824 */ /* 0x000fe200078e0244 */
[----:B------:R-:W-:Y:S02]  /*47f0*/  SEL R0, RZ, 0x1, P0 ;  /* 0x00000001ff007807 */ /* 0x000fe40000000000 */
[----:B------:R-:W-:Y:S01]  /*4800*/  LOP3.LUT R32, R32, 0x1, RZ, 0x3c, !PT ;  /* 0x0000000120207812 */ /* 0x000fe200078e3cff */
[----:B------:R-:W-:Y:S01]  /*4810*/  IMAD.U32 R10, RZ, RZ, UR9 ;  /* 0x00000009ff0a7e24 */ /* 0x000fe2000f8e00ff */
[----:B------:R-:W-:Y:S01]  /*4820*/  @!UP1 UIADD3 UR9, UPT, UPT, UR7, 0x58, URZ ;  /* 0x0000005807099890 */ /* 0x000fe2000fffe0ff */
[----:B------:R-:W-:Y:S02]  /*4830*/  LOP3.LUT R25, R25, R0, RZ, 0x3c, !PT ;  /* 0x0000000019197212 */ /* 0x000fe400078e3cff */
[----:B------:R-:W-:Y:S02]  /*4840*/  SEL R27, R27, RZ, P0 ;  /* 0x000000ff1b1b7207 */ /* 0x000fe40000000000 */
[----:B------:R-:W-:Y:S01]  /*4850*/  IMAD.U32 R11, RZ, RZ, UR8 ;  /* 0x00000008ff0b7e24 */ /* 0x000fe2000f8e00ff */
[----:B------:R-:W-:Y:S01]  /*4860*/  @!P4 R2UR UR14, R10 ;  /* 0x000000000a0ec2ca */ /* 0x000fe200000e0000 */
[----:B------:R-:W-:Y:S01]  /*4870*/  @!UP1 UIADD3 UR8, UPT, UPT, UR7, 0x6200, URZ ;  /* 0x0000620007089890 */ /* 0x000fe2000fffe0ff */
[----:B------:R-:W-:Y:S02]  /*4880*/  VOTEU.ALL UP1, P4 ;  /* 0x0000000000ff7886 */ /* 0x000fe40002020000 */
[----:B------:R-:W-:Y:S11]  /*4890*/  @!P4 R2UR UR15, R11 ;  /* 0x000000000b0fc2ca */ /* 0x000ff600000e0000 */
[----:B------:R-:W-:Y:S02]  /*48a0*/  @!UPT UIADD3 URZ, UPT, UPT, URZ, URZ, URZ ;  /* 0x000000fffffff290 */ /* 0x000fe4000fffe0ff */
[----:B------:R2:W-:Y:S01]  /*48b0*/  @!UP1 UTMALDG.3D [UR8], [UR14], desc[UR18] ;  /* 0x000012080e0095b4 */ /* 0x0005e20008011000 */
[----:B------:R2:W-:Y:S01]  /*48c0*/  @!P4 SYNCS.ARRIVE.TRANS64.RED.A0TR RZ, [UR7+0x58], R23 ;  /* 0x00005817ffffc9a7 */ /* 0x0005e20008300407 */
[----:B------:R-:W-:Y:S01]  /*48d0*/  UPLOP3.LUT UP1, UPT, UPT, UPT, UPT, 0x80, 0x8 ;  /* 0x000000000008789c */ /* 0x000fe20003f2f070 */
[----:B------:R-:W-:Y:S01]  /*48e0*/  SYNCS.ARRIVE.TRANS64.RED.A1T0 RZ, [UR13], RZ ;  /* 0x000000ffffff79a7 */ /* 0x000fe2000810040d */
[----:B------:R-:W-:Y:S09]  /*48f0*/  @P3 BRA `(.L_x_78) ;  /* 0xfffffff000943947 */ /* 0x000ff2000383ffff */
[----:B------:R-:W-:-:S04]  /*4900*/  SHF.L.U32 R3, R32, 0x1f, RZ ;  /* 0x0000001f20037819 */ /* 0x000fc800000006ff */
[----:B------:R-:W1:Y:S02]  /*4910*/  SYNCS.PHASECHK.TRANS64.TRYWAIT P0, [UR7+0x60], R3 ;  /* 0x00006003ff0075a7 */ /* 0x000e640008001107 */
[----:B-1----:R-:W-:Y:S05]  /*4920*/  @!P0 BRA `(.L_x_79) ;  /* 0x0000004000188947 */ /* 0x002fea0003800000 */
.L_x_169:
[----:B------:R-:W3:Y:S02]  /*4930*/  SYNCS.PHASECHK.TRANS64.TRYWAIT P0, [UR7+0x68], R3 ;  /* 0x00006803ff0075a7 */ /* 0x000ee40008001107 */
[----:B---3--:R-:W-:Y:S05]  /*4940*/  @!P0 BRA `(.L_x_80) ;  /* 0x0000004000288947 */ /* 0x008fea0003800000 */
.L_x_171:
[----:B------:R-:W3:Y:S02]  /*4950*/  SYNCS.PHASECHK.TRANS64.TRYWAIT P0, [UR7+0x70], R3 ;  /* 0x00007003ff0075a7 */ /* 0x000ee40008001107 */
[----:B---3--:R-:W-:Y:S05]  /*4960*/  @!P0 BRA `(.L_x_81) ;  /* 0x0000004000388947 */ /* 0x008fea0003800000 */
.L_x_173:
[----:B-1----:R-:W-:-:S07]  /*4970*/  MOV R0, UR7 ;  /* 0x0000000700007c02 */ /* 0x002fce0008000f00 */
.L_x_82:
[----:B-1----:R-:W-:-:S04]  /*4980*/  SHF.L.U32 R3, R32, 0x1f, RZ ;  /* 0x0000001f20037819 */ /* 0x002fc800000006ff */
[----:B------:R1:W3:Y:S03]  /*4990*/  SYNCS.PHASECHK.TRANS64.TRYWAIT P0, [R0+URZ+0x78], R3 ;  /* 0x00007803000075a7 */ /* 0x0002e600080011ff */
[----:B---3--:R-:W-:Y:S05]  /*49a0*/  @!P0 NANOSLEEP.SYNCS 0x989680 ;  /* 0x009896800000895d */ /* 0x008fea0003900000 */
[----:B------:R-:W3:Y:S02]  /*49b0*/  @!P0 SYNCS.PHASECHK.TRANS64 P0, [R0+URZ+0x78], R3 ;  /* 0x00007803000085a7 */ /* 0x000ee400080010ff */
[----:B--23--:R-:W-:Y:S05]  /*49c0*/  @P0 EXIT ;  /* 0x000000000000094d */ /* 0x00cfea0003800000 */
[----:B------:R-:W-:Y:S05]  /*49d0*/  BRA `(.L_x_82) ;  /* 0xfffffffc00e87947 */ /* 0x000fea000383ffff */
.L_x_67:
[----:B------:R-:W-:-:S06]  /*49e0*/  UISETP.GE.AND UP1, UPT, UR8, 0x4, UPT ;  /* 0x000000040800788c */ /* 0x000fcc000bf26270 */
[----:B------:R-:W-:-:S13]  /*49f0*/  PLOP3.LUT P0, PT, PT, PT, UP1, 0x80, 0x8 ;  /* 0x000000000008781c */ /* 0x000fda0003f0f018 */
[----:B------:R-:W-:Y:S05]  /*4a00*/  @!P0 EXIT ;  /* 0x000000000000894d */ /* 0x000fea0003800000 */
[----:B------:R-:W-:Y:S01]  /*4a10*/  BAR.SYNC.DEFER_BLOCKING 0x6, 0xa0 ;  /* 0x0182800000007b1d */ /* 0x000fe20000010000 */
[C---:B------:R-:W-:Y:S01]  /*4a20*/  IMAD.SHL.U32 R3, R81.reuse, 0x10, RZ ;  /* 0x0000001051037824 */ /* 0x040fe200078e00ff */
[C---:B------:R-:W-:Y:S01]  /*4a30*/  SHF.L.U32 R33, R81.reuse, 0x10, RZ ;  /* 0x0000001051217819 */ /* 0x040fe200000006ff */
[C---:B------:R-:W-:Y:S01]  /*4a40*/  IMAD.SHL.U32 R80, R81.reuse, 0x2, RZ ;  /* 0x0000000251507824 */ /* 0x040fe200078e00ff */
[----:B------:R-:W-:Y:S01]  /*4a50*/  LOP3.LUT R82, R81, 0x60, RZ, 0xc0, !PT ;  /* 0x0000006051527812 */ /* 0x000fe200078ec0ff */
[----:B------:R-:W-:Y:S01]  /*4a60*/  HFMA2 R77, -RZ, RZ, 0, 5.9604644775390625e-08 ;  /* 0x00000001ff4d7431 */ /* 0x000fe200000001ff */
[----:B------:R-:W-:Y:S02]  /*4a70*/  UMOV UR48, 0x400 ;  /* 0x0000040000307882 */ /* 0x000fe40000000000 */
[----:B------:R-:W1:Y:S01]  /*4a80*/  LDC R71, c[0x0][0x370] ;  /* 0x0000dc00ff477b82 */ /* 0x000e620000000800 */
[----:B------:R-:W-:Y:S01]  /*4a90*/  ULEA UR48, UR37, UR48, 0x18 ;  /* 0x0000003025307291 */ /* 0x000fe2000f8ec0ff */
[----:B------:R-:W-:Y:S01]  /*4aa0*/  LOP3.LUT R5, R3, 0x60, RZ, 0xc0, !PT ;  /* 0x0000006003057812 */ /* 0x000fe200078ec0ff */
[----:B------:R-:W-:Y:S01]  /*4ab0*/  HFMA2 R75, -RZ, RZ, 0, 0 ;  /* 0x00000000ff4b7431 */ /* 0x000fe200000001ff */
[----:B------:R-:W-:Y:S01]  /*4ac0*/  LOP3.LUT R79, R81, 0x2, RZ, 0xc0, !PT ;  /* 0x00000002514f7812 */ /* 0x000fe200078ec0ff */
[----:B------:R-:W-:Y:S01]  /*4ad0*/  UIADD3 UR4, UPT, UPT, UR48, 0x200, URZ ;  /* 0x0000020030047890 */ /* 0x000fe2000fffe0ff */
[----:B------:R-:W-:Y:S01]  /*4ae0*/  LOP3.LUT R80, R5, 0xc, R80, 0xf8, !PT ;  /* 0x0000000c05507812 */ /* 0x000fe200078ef850 */
[----:B------:R-:W-:Y:S01]  /*4af0*/  IMAD.MOV.U32 R30, RZ, RZ, RZ ;  /* 0x000000ffff1e7224 */ /* 0x000fe200078e00ff */
[----:B------:R-:W2:Y:S01]  /*4b00*/  LDC R28, c[0x0][0xb0c] ;  /* 0x0002c300ff1c7b82 */ /* 0x000ea20000000800 */
[----:B------:R-:W-:Y:S01]  /*4b10*/  LOP3.LUT R33, R33, 0x600000, RZ, 0xc0, !PT ;  /* 0x0060000021217812 */ /* 0x000fe200078ec0ff */
[----:B------:R-:W-:Y:S01]  /*4b20*/  IMAD.MOV.U32 R85, RZ, RZ, RZ ;  /* 0x000000ffff557224 */ /* 0x000fe200078e00ff */
[----:B------:R-:W-:Y:S01]  /*4b30*/  LOP3.LUT R80, R80, 0x790, R3, 0xf8, !PT ;  /* 0x0000079050507812 */ /* 0x000fe200078ef803 */
[----:B------:R-:W-:Y:S01]  /*4b40*/  IMAD.U32 R73, RZ, RZ, UR4 ;  /* 0x00000004ff497e24 */ /* 0x000fe2000f8e00ff */
[----:B------:R-:W-:Y:S01]  /*4b50*/  LOP3.LUT R81, R81, 0x4, RZ, 0xc0, !PT ;  /* 0x0000000451517812 */ /* 0x000fe200078ec0ff */
[----:B------:R-:W4:Y:S01]  /*4b60*/  LDCU.64 UR52, c[0x0][0x348] ;  /* 0x00006900ff3477ac */ /* 0x000f220008000a00 */
[----:B------:R-:W-:Y:S01]  /*4b70*/  MOV R76, RZ ;  /* 0x000000ff004c7202 */ /* 0x000fe20000000f00 */
[----:B------:R-:W1:Y:S01]  /*4b80*/  LDC R69, c[0x0][0xb20] ;  /* 0x0002c800ff457b82 */ /* 0x000e620000000800 */
[----:B------:R-:W3:Y:S01]  /*4b90*/  LDS R0, [UR48+0x140] ;  /* 0x00014030ff007984 */ /* 0x000ee20008000800 */
[----:B------:R-:W-:Y:S01]  /*4ba0*/  IMAD R80, R80, 0x4, R73 ;  /* 0x0000000450507824 */ /* 0x000fe200078e0249 */
[----:B------:R-:W1:Y:S03]  /*4bb0*/  LDCU.64 UR38, c[0x0][0x888] ;  /* 0x00011100ff2677ac */ /* 0x000e660008000a00 */
[--C-:B------:R-:W-:Y:S01]  /*4bc0*/  IMAD R79, R79, -0x10, R80.reuse ;  /* 0xfffffff04f4f7824 */ /* 0x100fe200078e0250 */
[----:B------:R-:W1:Y:S01]  /*4bd0*/  LDCU.64 UR44, c[0x0][0x890] ;  /* 0x00011200ff2c77ac */ /* 0x000e620008000a00 */
[----:B------:R-:W1:Y:S01]  /*4be0*/  LDC R27, c[0x0][0xb30] ;  /* 0x0002cc00ff1b7b82 */ /* 0x000e620000000800 */
[----:B------:R-:W-:Y:S01]  /*4bf0*/  IMAD R78, R81, -0x10, R80 ;  /* 0xfffffff0514e7824 */ /* 0x000fe200078e0250 */
[----:B------:R-:W-:Y:S01]  /*4c00*/  UMOV UR49, URZ ;  /* 0x000000ff00317c82 */ /* 0x000fe20008000000 */
[----:B------:R-:W-:-:S05]  /*4c10*/  UMOV UR51, URZ ;  /* 0x000000ff00337c82 */ /* 0x000fca0008000000 */
[----:B------:R-:W1:Y:S08]  /*4c20*/  LDC.64 R64, c[0x0][0xb10] ;  /* 0x0002c400ff407b82 */ /* 0x000e700000000a00 */
[----:B------:R-:W1:Y:S08]  /*4c30*/  LDC.64 R24, c[0x0][0xb18] ;  /* 0x0002c600ff187b82 */ /* 0x000e700000000a00 */
[----:B------:R-:W1:Y:S08]  /*4c40*/  LDC.64 R22, c[0x0][0xb28] ;  /* 0x0002ca00ff167b82 */ /* 0x000e700000000a00 */
[----:B------:R-:W1:Y:S01]  /*4c50*/  LDC.64 R62, c[0x0][0x8b0] ;  /* 0x00022c00ff3e7b82 */ /* 0x000e620000000a00 */
[----:B---3--:R-:W-:-:S07]  /*4c60*/  IMAD.IADD R33, R0, 0x1, R33 ;  /* 0x0000000100217824 */ /* 0x008fce00078e0221 */
[----:B------:R-:W3:Y:S08]  /*4c70*/  LDC.64 R60, c[0x0][0x8a8] ;  /* 0x00022a00ff3c7b82 */ /* 0x000ef00000000a00 */
[----:B--2-4-:R-:W1:Y:S02]  /*4c80*/  LDC R70, c[0x0][0x374] ;  /* 0x0000dd00ff467b82 */ /* 0x014e640000000800 */
.L_x_126:
[----:B------:R-:W-:Y:S02]  /*4c90*/  LEA R0, R85, UR48, 0x3 ;  /* 0x0000003055007c11 */ /* 0x000fe4000f8e18ff */
[----:B------:R-:W-:Y:S02]  /*4ca0*/  SHF.L.U32 R3, R75, 0x1f, RZ ;  /* 0x0000001f4b037819 */ /* 0x000fe400000006ff */
[----:B-1----:R-:W-:Y:S02]  /*4cb0*/  LEA R16, R85, UR48, 0x4 ;  /* 0x0000003055107c11 */ /* 0x002fe4000f8e20ff */
[----:B------:R-:W2:Y:S02]  /*4cc0*/  SYNCS.PHASECHK.TRANS64.TRYWAIT P0, [R0+URZ+0x90], R3 ;  /* 0x00009003000075a7 */ /* 0x000ea400080011ff */
[----:B--23--:R-:W-:Y:S05]  /*4cd0*/  @!P0 BRA `(.L_x_83) ;  /* 0x0000003c00748947 */ /* 0x00cfea0003800000 */
.L_x_174:
[----:B------:R-:W4:Y:S01]  /*4ce0*/  LDC.64 R12, c[0x0][0xb10] ;  /* 0x0002c400ff0c7b82 */ /* 0x000f220000000a00 */
[----:B------:R-:W3:Y:S01]  /*4cf0*/  LDS.128 R16, [R16+0x120] ;  /* 0x0001200010107984 */ /* 0x000ee20000000c00 */
[----:B-1----:R-:W-:Y:S01]  /*4d00*/  ISETP.NE.AND P1, PT, R27, 0x1, PT ;  /* 0x000000011b00780c */ /* 0x002fe20003f25270 */
[----:B--2---:R-:W-:Y:S01]  /*4d10*/  VIADD R0, R0, 0xa0 ;  /* 0x000000a000007836 */ /* 0x004fe20000000000 */
[----:B------:R-:W-:Y:S04]  /*4d20*/  ISETP.GE.AND P0, PT, R26, 0x1, PT ;  /* 0x000000011a00780c */ /* 0x000fe80003f06270 */
[----:B------:R-:W1:Y:S01]  /*4d30*/  LDC.64 R10, c[0x0][0xb18] ;  /* 0x0002c600ff0a7b82 */ /* 0x000e620000000a00 */
[----:B------:R-:W-:Y:S01]  /*4d40*/  PRMT R0, RZ, 0x654, R0 ;  /* 0x00000654ff007816 */ /* 0x000fe20000000000 */
[----:B------:R-:W-:Y:S01]  /*4d50*/  @!PT LDS RZ, [RZ] ;  /* 0x00000000fffff984 */ /* 0x000fe20000000800 */
[----:B------:R-:W-:Y:S01]  /*4d60*/  @!PT LDS RZ, [RZ] ;  /* 0x00000000fffff984 */ /* 0x000fe20000000800 */
[----:B------:R-:W-:Y:S01]  /*4d70*/  @!PT LDS RZ, [RZ] ;  /* 0x00000000fffff984 */ /* 0x000fe20000000800 */
[----:B------:R-:W-:Y:S01]  /*4d80*/  @!PT LDS RZ, [RZ] ;  /* 0x00000000fffff984 */ /* 0x000fe20000000800 */
[----:B------:R2:W-:Y:S06]  /*4d90*/  MEMBAR.ALL.CTA ;  /* 0x0000000000007992 */ /* 0x0005ec0000008000 */
[----:B--2---:R-:W2:Y:S01]  /*4da0*/  FENCE.VIEW.ASYNC.S ;  /* 0x00000000000073c6 */ /* 0x004ea20000000000 */
[----:B------:R-:W1:Y:S08]  /*4db0*/  @!P1 LDC R14, c[0x0][0xb20] ;  /* 0x0002c800ff0e9b82 */ /* 0x000e700000000800 */
[----:B------:R-:W1:Y:S01]  /*4dc0*/  @!P1 LDC R9, c[0x0][0xb0c] ;  /* 0x0002c300ff099b82 */ /* 0x000e620000000800 */
[----:B--2---:R2:W-:Y:S01]  /*4dd0*/  SYNCS.ARRIVE.TRANS64.RED.A1T0 RZ, [R0+URZ], RZ ;  /* 0x000000ff00ff79a7 */ /* 0x0045e200081004ff */
[----:B---3--:R-:W-:Y:S04]  /*4de0*/  LOP3.LUT P4, RZ, R18, 0x1, RZ, 0xc0, !PT ;  /* 0x0000000112ff7812 */ /* 0x008fe8000788c0ff */
[----:B------:R-:W-:Y:S09]  /*4df0*/  P2R R83, PR, RZ, 0x10 ;  /* 0x00000010ff537803 */ /* 0x000ff20000000000 */
[----:B------:R-:W-:Y:S02]  /*4e00*/  @P4 MOV R31, R16 ;  /* 0x00000010001f4202 */ /* 0x000fe40000000f00 */
[----:B------:R-:W-:Y:S01]  /*4e10*/  @P4 LOP3.LUT R29, R17, 0xffff, RZ, 0xc0, !PT ;  /* 0x0000ffff111d4812 */ /* 0x000fe200078ec0ff */
[----:B--2-4-:R-:W-:Y:S06]  /*4e20*/  @!P0 BRA `(.L_x_84) ;  /* 0x0000000000a48947 */ /* 0x014fec0003800000 */
[----:B------:R-:W-:Y:S01]  /*4e30*/  IMAD.HI.U32 R36, R70, R25, RZ ;  /* 0x0000001946247227 */ /* 0x000fe200078e00ff */
[----:B------:R-:W-:Y:S02]  /*4e40*/  ISETP.NE.AND P0, PT, R24, 0x1, PT ;  /* 0x000000011800780c */ /* 0x000fe40003f05270 */
[----:B------:R-:W-:Y:S01]  /*4e50*/  ISETP.NE.AND P2, PT, R26, 0x1, PT ;  /* 0x000000011a00780c */ /* 0x000fe20003f45270 */
[-C--:B------:R-:W-:Y:S01]  /*4e60*/  IMAD.HI.U32 R34, R71, R64.reuse, RZ ;  /* 0x0000004047227227 */ /* 0x080fe200078e00ff */
[----:B------:R-:W-:Y:S02]  /*4e70*/  SHF.R.U32.HI R37, RZ, R69, R36 ;  /* 0x00000045ff257219 */ /* 0x000fe40000011624 */
[----:B------:R-:W-:Y:S01]  /*4e80*/  ISETP.NE.AND P3, PT, R28, 0x1, PT ;  /* 0x000000011c00780c */ /* 0x000fe20003f65270 */
[----:B------:R-:W-:Y:S01]  /*4e90*/  IMAD.HI.U32 R40, R29, R25, RZ ;  /* 0x000000191d287227 */ /* 0x000fe200078e00ff */
[----:B------:R-:W-:Y:S02]  /*4ea0*/  SHF.R.U32.HI R34, RZ, R65, R34 ;  /* 0x00000041ff227219 */ /* 0x000fe40000011622 */
[----:B------:R-:W-:Y:S01]  /*4eb0*/  SEL R3, R70, R37, !P0 ;  /* 0x0000002546037207 */ /* 0x000fe20004000000 */
[----:B------:R-:W-:Y:S01]  /*4ec0*/  IMAD.HI.U32 R38, R31, R64, RZ ;  /* 0x000000401f267227 */ /* 0x000fe200078e00ff */
[----:B------:R-:W-:Y:S03]  /*4ed0*/  SEL R7, R71, R34, !P3 ;  /* 0x0000002247077207 */ /* 0x000fe60005800000 */
[-C--:B------:R-:W-:Y:S01]  /*4ee0*/  IMAD.HI.U32 R34, R3, R22.reuse, RZ ;  /* 0x0000001603227227 */ /* 0x080fe200078e00ff */
[----:B------:R-:W-:Y:S03]  /*4ef0*/  SHF.R.U32.HI R38, RZ, R65, R38 ;  /* 0x00000041ff267219 */ /* 0x000fe60000011626 */
[----:B------:R-:W-:Y:S01]  /*4f00*/  IMAD.HI.U32 R36, R7, R22, RZ ;  /* 0x0000001607247227 */ /* 0x000fe200078e00ff */
[----:B------:R-:W-:Y:S02]  /*4f10*/  @P2 SHF.R.U32.HI R3, RZ, R23, R34 ;  /* 0x00000017ff032219 */ /* 0x000fe40000011622 */
[----:B------:R-:W-:Y:S02]  /*4f20*/  SHF.R.U32.HI R34, RZ, R69, R40 ;  /* 0x00000045ff227219 */ /* 0x000fe40000011628 */
[----:B------:R-:W-:Y:S01]  /*4f30*/  @P2 SHF.R.U32.HI R7, RZ, R23, R36 ;  /* 0x00000017ff072219 */ /* 0x000fe20000011624 */
[C---:B------:R-:W-:Y:S01]  /*4f40*/  IMAD R2, R26.reuse, R3, RZ ;  /* 0x000000031a027224 */ /* 0x040fe200078e02ff */
[----:B------:R-:W-:Y:S02]  /*4f50*/  SEL R5, R29, R34, !P0 ;  /* 0x000000221d057207 */ /* 0x000fe40004000000 */
[----:B------:R-:W-:Y:S01]  /*4f60*/  SEL R3, R31, R38, !P3 ;  /* 0x000000261f037207 */ /* 0x000fe20005800000 */
[----:B------:R-:W-:Y:S01]  /*4f70*/  IMAD R4, R26, R7, RZ ;  /* 0x000000071a047224 */ /* 0x000fe200078e02ff */
[C---:B------:R-:W-:Y:S01]  /*4f80*/  ISETP.GE.AND P0, PT, R5.reuse, R2, PT ;  /* 0x000000020500720c */ /* 0x040fe20003f06270 */
[----:B------:R-:W-:Y:S03]  /*4f90*/  IMAD.HI.U32 R6, R5, R22, RZ ;  /* 0x0000001605067227 */ /* 0x000fe600078e00ff */
[----:B------:R-:W-:Y:S01]  /*4fa0*/  ISETP.GE.OR P0, PT, R3, R4, P0 ;  /* 0x000000040300720c */ /* 0x000fe20000706670 */
[----:B------:R-:W-:Y:S01]  /*4fb0*/  IMAD.MOV R4, RZ, RZ, -R3 ;  /* 0x000000ffff047224 */ /* 0x000fe200078e0a03 */
[-C--:B------:R-:W-:Y:S03]  /*4fc0*/  SHF.R.U32.HI R6, RZ, R23.reuse, R6 ;  /* 0x00000017ff067219 */ /* 0x080fe60000011606 */
[----:B------:R-:W-:Y:S01]  /*4fd0*/  IMAD R31, R28, R4, R31 ;  /* 0x000000041c1f7224 */ /* 0x000fe200078e021f */
[----:B------:R-:W-:Y:S05]  /*4fe0*/  SEL R15, R5, R6, !P2 ;  /* 0x00000006050f7207 */ /* 0x000fea0005000000 */
[----:B------:R-:W-:Y:S02]  /*4ff0*/  IMAD.MOV R6, RZ, RZ, -R15 ;  /* 0x000000ffff067224 */ /* 0x000fe400078e0a0f */
[C---:B------:R-:W-:Y:S04]  /*5000*/  @!P0 IMAD.HI.U32 R2, R3.reuse, R22, RZ ;  /* 0x0000001603028227 */ /* 0x040fe800078e00ff */
[----:B------:R-:W-:Y:S01]  /*5010*/  IMAD R6, R26, R6, R5 ;  /* 0x000000061a067224 */ /* 0x000fe200078e0205 */
[----:B------:R-:W-:Y:S04]  /*5020*/  @!P0 SHF.R.U32.HI R2, RZ, R23, R2 ;  /* 0x00000017ff028219 */ /* 0x000fe80000011602 */
[----:B------:R-:W-:Y:S02]  /*5030*/  @!P0 SEL R0, R3, R2, !P2 ;  /* 0x0000000203008207 */ /* 0x000fe40005000000 */
[----:B------:R-:W-:Y:S02]  /*5040*/  IADD3 R2, PT, PT, -R5, RZ, RZ ;  /* 0x000000ff05027210 */ /* 0x000fe40007ffe1ff */
[----:B------:R-:W-:Y:S01]  /*5050*/  @!P0 IADD3 R8, PT, PT, R15, -R0, RZ ;  /* 0x800000000f088210 */ /* 0x000fe20007ffe0ff */
[----:B------:R-:W-:Y:S02]  /*5060*/  @!P0 IMAD R0, R7, R6, R0 ;  /* 0x0000000607008224 */ /* 0x000fe400078e0200 */
[----:B------:R-:W-:Y:S02]  /*5070*/  IMAD R29, R24, R2, R29 ;  /* 0x00000002181d7224 */ /* 0x000fe400078e021d */
[----:B------:R-:W-:Y:S02]  /*5080*/  @!P0 IMAD R5, R8, R26, R3 ;  /* 0x0000001a08058224 */ /* 0x000fe400078e0203 */
[----:B------:R-:W-:Y:S04]  /*5090*/  @!P0 IMAD.MOV.U32 R3, RZ, RZ, R0 ;  /* 0x000000ffff038224 */ /* 0x000fe800078e0000 */
[----:B------:R-:W-:Y:S02]  /*50a0*/  IMAD R31, R3, R28, R31 ;  /* 0x0000001c031f7224 */ /* 0x000fe400078e021f */
[----:B------:R-:W-:Y:S07]  /*50b0*/  IMAD R29, R5, R24, R29 ;  /* 0x00000018051d7224 */ /* 0x000fee00078e021d */
.L_x_84:
[----:B-1----:R-:W-:Y:S01]  /*50c0*/  @!P1 ISETP.NE.AND P0, PT, R10, 0x1, PT ;  /* 0x000000010a00980c */ /* 0x002fe20003f05270 */
[----:B------:R-:W-:Y:S01]  /*50d0*/  @!P1 IMAD.HI.U32 R3, R29, R11, RZ ;  /* 0x0000000b1d039227 */ /* 0x000fe200078e00ff */
[----:B------:R-:W-:Y:S01]  /*50e0*/  R2UR UR42, R21 ;  /* 0x00000000152a72ca */ /* 0x000fe200000e0000 */
[----:B------:R-:W-:Y:S01]  /*50f0*/  BSSY.RECONVERGENT B6, `(.L_x_85) ;  /* 0x0000031000067945 */ /* 0x000fe20003800200 */
[----:B------:R-:W-:Y:S01]  /*5100*/  R2UR UR41, R20 ;  /* 0x00000000142972ca */ /* 0x000fe200000e0000 */
[----:B------:R-:W-:Y:S01]  /*5110*/  @!P1 IMAD.HI.U32 R0, R31, R12, RZ ;  /* 0x0000000c1f009227 */ /* 0x000fe200078e00ff */
[----:B------:R-:W-:Y:S02]  /*5120*/  @!P1 SHF.R.U32.HI R2, RZ, R14, R3 ;  /* 0x0000000eff029219 */ /* 0x000fe40000011603 */
[----:B------:R-:W-:Y:S01]  /*5130*/  @!P1 ISETP.NE.AND P2, PT, R9, 0x1, PT ;  /* 0x000000010900980c */ /* 0x000fe20003f45270 */
[----:B------:R-:W-:Y:S01]  /*5140*/  VIADD R85, R85, 0x1 ;  /* 0x0000000155557836 */ /* 0x000fe20000000000 */
[----:B------:R-:W-:Y:S02]  /*5150*/  @!P1 SEL R2, R29, R2, !P0 ;  /* 0x000000021d029207 */ /* 0x000fe40004000000 */
[----:B------:R-:W-:Y:S02]  /*5160*/  @!P1 SHF.R.U32.HI R0, RZ, R13, R0 ;  /* 0x0000000dff009219 */ /* 0x000fe40000011600 */
[----:B------:R-:W-:Y:S01]  /*5170*/  LOP3.LUT P0, RZ, R73, 0x1b0, RZ, 0xc0, !PT ;  /* 0x000001b049ff7812 */ /* 0x000fe2000780c0ff */
[----:B------:R-:W-:Y:S01]  /*5180*/  USHF.L.U32 UR42, UR42, 0x7, URZ ;  /* 0x000000072a2a7899 */ /* 0x000fe200080006ff */
[----:B------:R-:W-:Y:S01]  /*5190*/  @!P1 SEL R3, R31, R0, !P2 ;  /* 0x000000001f039207 */ /* 0x000fe20005000000 */
[----:B------:R-:W-:Y:S01]  /*51a0*/  USHF.L.U32 UR41, UR41, 0x6, URZ ;  /* 0x0000000629297899 */ /* 0x000fe200080006ff */
[----:B------:R-:W-:Y:S03]  /*51b0*/  @P4 SHF.R.U32.HI R74, RZ, 0x10, R17 ;  /* 0x00000010ff4a4819 */ /* 0x000fe60000011611 */
[----:B------:R-:W-:Y:S02]  /*51c0*/  @!P1 IMAD.IADD R0, R2, 0x1, -R3 ;  /* 0x0000000102009824 */ /* 0x000fe400078e0a03 */
[----:B------:R-:W-:Y:S02]  /*51d0*/  @!P1 IMAD.IADD R2, R3, 0x1, -R2 ;  /* 0x0000000103029824 */ /* 0x000fe400078e0a02 */
[----:B------:R-:W-:Y:S02]  /*51e0*/  @!P1 IMAD R31, R0, R9, R31 ;  /* 0x00000009001f9224 */ /* 0x000fe400078e021f */
[----:B------:R-:W-:Y:S01]  /*51f0*/  @!P1 IMAD R29, R2, R10, R29 ;  /* 0x0000000a021d9224 */ /* 0x000fe200078e021d */
[----:B------:R-:W-:Y:S06]  /*5200*/  @!P0 BRA `(.L_x_86) ;  /* 0x00000000007c8947 */ /* 0x000fec0003800000 */
[----:B------:R-:W1:Y:S01]  /*5210*/  LDCU.64 UR8, c[0x4][0x80] ;  /* 0x01001000ff0877ac */ /* 0x000e620008000a00 */
[----:B------:R-:W-:Y:S01]  /*5220*/  MOV R2, 0x0 ;  /* 0x0000000000027802 */ /* 0x000fe20000000f00 */
[----:B------:R-:W-:Y:S02]  /*5230*/  HFMA2 R12, -RZ, RZ, 0, 5.9604644775390625e-08 ;  /* 0x00000001ff0c7431 */ /* 0x000fe400000001ff */
[----:B------:R-:W-:Y:S01]  /*5240*/  IMAD.MOV.U32 R8, RZ, RZ, 0x70 ;  /* 0x00000070ff087424 */ /* 0x000fe200078e00ff */
[----:B------:R2:W3:Y:S01]  /*5250*/  LDC.64 R14, c[0x4][R2] ;  /* 0x01000000020e7b82 */ /* 0x0004e20000000a00 */
[----:B------:R-:W4:Y:S01]  /*5260*/  LDCU.64 UR6, c[0x4][0x88] ;  /* 0x01001100ff0677ac */ /* 0x000f220008000a00 */
[----:B------:R-:W-:Y:S01]  /*5270*/  IMAD.MOV.U32 R13, RZ, RZ, RZ ;  /* 0x000000ffff0d7224 */ /* 0x000fe200078e00ff */
[----:B------:R-:W2:Y:S01]  /*5280*/  LDCU.64 UR4, c[0x4][0x8] ;  /* 0x01000100ff0477ac */ /* 0x000ea20008000a00 */
[----:B-1----:R-:W-:Y:S01]  /*5290*/  MOV R5, UR9 ;  /* 0x0000000900057c02 */ /* 0x002fe20008000f00 */
[----:B------:R-:W-:Y:S01]  /*52a0*/  IMAD.U32 R4, RZ, RZ, UR8 ;  /* 0x00000008ff047e24 */ /* 0x000fe2000f8e00ff */
[----:B----4-:R-:W-:Y:S01]  /*52b0*/  MOV R7, UR7 ;  /* 0x0000000700077c02 */ /* 0x010fe20008000f00 */
[----:B------:R-:W-:Y:S01]  /*52c0*/  IMAD.U32 R6, RZ, RZ, UR6 ;  /* 0x00000006ff067e24 */ /* 0x000fe2000f8e00ff */
[----:B--2---:R-:W-:Y:S01]  /*52d0*/  MOV R11, UR5 ;  /* 0x00000005000b7c02 */ /* 0x004fe20008000f00 */
[----:B------:R-:W-:Y:S02]  /*52e0*/  IMAD.U32 R10, RZ, RZ, UR4 ;  /* 0x00000004ff0a7e24 */ /* 0x000fe4000f8e00ff */
[----:B------:R-:W-:Y:S07]  /*52f0*/  LEPC R20, `(.L_x_87) ;  /* 0x000000001014794e */ /* 0x000fee0000000000 */
[----:B---3-5:R-:W-:Y:S05]  /*5300*/  CALL.ABS.NOINC R14 ;  /* 0x000000000e007343 */ /* 0x028fea0003c00000 */
.L_x_87:
[----:B------:R-:W1:Y:S01]  /*5310*/  LDCU.64 UR8, c[0x4][0x80] ;  /* 0x01001000ff0877ac */ /* 0x000e620008000a00 */
[----:B------:R-:W2:Y:S01]  /*5320*/  LDC.64 R2, c[0x4][R2] ;  /* 0x0100000002027b82 */ /* 0x000ea20000000a00 */
[----:B------:R-:W-:Y:S02]  /*5330*/  HFMA2 R12, -RZ, RZ, 0, 5.9604644775390625e-08 ;  /* 0x00000001ff0c7431 */ /* 0x000fe400000001ff */
[----:B------:R-:W-:Y:S02]  /*5340*/  IMAD.MOV.U32 R8, RZ, RZ, 0x70 ;  /* 0x00000070ff087424 */ /* 0x000fe400078e00ff */
[----:B------:R-:W-:Y:S01]  /*5350*/  IMAD.MOV.U32 R13, RZ, RZ, RZ ;  /* 0x000000ffff0d7224 */ /* 0x000fe200078e00ff */
[----:B------:R-:W3:Y:S01]  /*5360*/  LDCU.64 UR6, c[0x4][0x88] ;  /* 0x01001100ff0677ac */ /* 0x000ee20008000a00 */
[----:B------:R-:W4:Y:S01]  /*5370*/  LDCU.64 UR4, c[0x4][0x8] ;  /* 0x01000100ff0477ac */ /* 0x000f220008000a00 */
[----:B-1----:R-:W-:Y:S02]  /*5380*/  MOV R4, UR8 ;  /* 0x0000000800047c02 */ /* 0x002fe40008000f00 */
[----:B------:R-:W-:Y:S02]  /*5390*/  MOV R5, UR9 ;  /* 0x0000000900057c02 */ /* 0x000fe40008000f00 */
[----:B---3--:R-:W-:Y:S01]  /*53a0*/  MOV R7, UR7 ;  /* 0x0000000700077c02 */ /* 0x008fe20008000f00 */
[----:B------:R-:W-:Y:S01]  /*53b0*/  IMAD.U32 R6, RZ, RZ, UR6 ;  /* 0x00000006ff067e24 */ /* 0x000fe2000f8e00ff */
[----:B----4-:R-:W-:Y:S01]  /*53c0*/  MOV R11, UR5 ;  /* 0x00000005000b7c02 */ /* 0x010fe20008000f00 */
[----:B------:R-:W-:Y:S02]  /*53d0*/  IMAD.U32 R10, RZ, RZ, UR4 ;  /* 0x00000004ff0a7e24 */ /* 0x000fe4000f8e00ff */
[----:B------:R-:W-:Y:S07]  /*53e0*/  LEPC R20, `(.L_x_86) ;  /* 0x000000001014794e */ /* 0x000fee0000000000 */
[----:B--2---:R-:W-:Y:S05]  /*53f0*/  CALL.ABS.NOINC R2 ;  /* 0x0000000002007343 */ /* 0x004fea0003c00000 */
.L_x_86:
[----:B------:R-:W-:Y:S05]  /*5400*/  BSYNC.RECONVERGENT B6 ;  /* 0x0000000000067941 */ /* 0x000fea0003800200 */
.L_x_85:
[----:B------:R-:W-:Y:S01]  /*5410*/  ISETP.NE.U32.AND P4, PT, R62, RZ, PT ;  /* 0x000000ff3e00720c */ /* 0x000fe20003f85070 */
[----:B------:R-:W-:Y:S01]  /*5420*/  UISETP.NE.AND UP2, UPT, UR50, URZ, UPT ;  /* 0x000000ff3200728c */ /* 0x000fe2000bf45270 */
[----:B------:R-:W-:Y:S01]  /*5430*/  ISETP.NE.U32.AND P2, PT, RZ, UR38, PT ;  /* 0x00000026ff007c0c */ /* 0x000fe2000bf45070 */
[----:B------:R-:W-:Y:S01]  /*5440*/  UISETP.NE.U32.AND UP1, UPT, UR44, URZ, UPT ;  /* 0x000000ff2c00728c */ /* 0x000fe2000bf25070 */
[----:B------:R-:W-:Y:S01]  /*5450*/  ISETP.NE.AND.EX P4, PT, R63, RZ, PT, P4 ;  /* 0x000000ff3f00720c */ /* 0x000fe20003f85340 */
[----:B------:R-:W-:Y:S01]  /*5460*/  UPLOP3.LUT UP0, UPT, UPT, UPT, UPT, 0x40, 0x4 ;  /* 0x000000000004789c */ /* 0x000fe20003f0e870 */
[----:B------:R-:W-:Y:S01]  /*5470*/  ISETP.NE.AND.EX P2, PT, RZ, UR39, PT, P2 ;  /* 0x00000027ff007c0c */ /* 0x000fe2000bf45320 */
[----:B------:R-:W-:Y:S01]  /*5480*/  UISETP.NE.AND.EX UP1, UPT, UR45, URZ, UPT, UP1 ;  /* 0x000000ff2d00728c */ /* 0x000fe2000bf25310 */
[----:B------:R-:W-:Y:S04]  /*5490*/  PLOP3.LUT P1, PT, PT, PT, UP2, 0x80, 0x8 ;  /* 0x000000000008781c */ /* 0x000fe80003f2f028 */
[----:B------:R-:W-:Y:S06]  /*54a0*/  @UP2 UPLOP3.LUT UP0, UPT, UPT, UPT, UP1, 0x80, 0x8 ;  /* 0x000000000008289c */ /* 0x000fec0003f0f010 */
[----:B------:R-:W-:Y:S01]  /*54b0*/  PLOP3.LUT P0, PT, PT, PT, UP0, 0x80, 0x8 ;  /* 0x000000000008781c */ /* 0x000fe20003f0f008 */
[----:B------:R-:W-:Y:S01]  /*54c0*/  @!UPT UIADD3 URZ, UPT, UPT, URZ, URZ, URZ ;  /* 0x000000fffffff290 */ /* 0x000fe2000fffe0ff */
[----:B------:R-:W-:Y:S11]  /*54d0*/  BRA.U !UP1, `(.L_x_88) ;  /* 0x0000000109387547 */ /* 0x000ff6000b800000 */
[----:B------:R-:W-:Y:S01]  /*54e0*/  UISETP.NE.U32.AND UP0, UPT, UR38, URZ, UPT ;  /* 0x000000ff2600728c */ /* 0x000fe2000bf05070 */
[----:B------:R-:W-:Y:S02]  /*54f0*/  HFMA2 R0, -RZ, RZ, 0, 5.9604644775390625e-08 ;  /* 0x00000001ff007431 */ /* 0x000fe400000001ff */
[----:B------:R-:W-:Y:S01]  /*5500*/  IMAD.MOV.U32 R67, RZ, RZ, 0x1 ;  /* 0x00000001ff437424 */ /* 0x000fe200078e00ff */
[----:B------:R-:W-:Y:S06]  /*5510*/  UISETP.NE.AND.EX UP0, UPT, UR39, URZ, UPT, UP0 ;  /* 0x000000ff2700728c */ /* 0x000fec000bf05300 */
[----:B------:R-:W-:Y:S05]  /*5520*/  PLOP3.LUT P3, PT, PT, PT, UP0, 0x80, 0x8 ;  /* 0x000000000008781c */ /* 0x000fea0003f6f008 */
[----:B------:R-:W1:Y:S01]  /*5530*/  @UP0 LDCU.64 UR6, c[0x0][0x888] ;  /* 0x00011100ff0607ac */ /* 0x000e620008000a00 */
[----:B------:R-:W-:Y:S07]  /*5540*/  @UP0 UIMAD UR4, UR36, UR44, URZ ;  /* 0x0000002c240402a4 */ /* 0x000fee000f8e02ff */
[----:B------:R-:W-:Y:S01]  /*5550*/  @!P3 PRMT R67, R0, 0x7610, R67 ;  /* 0x000076100043b816 */ /* 0x000fe20000000043 */
[----:B-1----:R-:W-:Y:S03]  /*5560*/  @UP0 UIMAD.WIDE UR6, UR4, 0x4, UR6 ;  /* 0x00000004040608a5 */ /* 0x002fe6000f8e0206 */
[----:B------:R-:W1:Y:S03]  /*5570*/  @!UP0 LDCU UR4, c[0x0][0x880] ;  /* 0x00011000ff0487ac */ /* 0x000e660008000800 */
[----:B------:R-:W-:Y:S01]  /*5580*/  IMAD.U32 R2, RZ, RZ, UR6 ;  /* 0x00000006ff027e24 */ /* 0x000fe2000f8e00ff */
[----:B------:R-:W-:Y:S05]  /*5590*/  MOV R3, UR7 ;  /* 0x0000000700037c02 */ /* 0x000fea0008000f00 */
[----:B-----5:R2:W5:Y:S02]  /*55a0*/  @P3 LDG.E R35, desc[UR46][R2.64] ;  /* 0x0000002e02233981 */ /* 0x020564000c1e1900 */
[----:B-12---:R-:W-:Y:S02]  /*55b0*/  @!P3 IMAD.U32 R35, RZ, RZ, UR4 ;  /* 0x00000004ff23be24 */ /* 0x006fe4000f8e00ff */
.L_x_88:
[----:B------:R-:W-:Y:S05]  /*55c0*/  @!P4 BRA `(.L_x_89) ;  /* 0x000000000020c947 */ /* 0x000fea0003800000 */
[----:B------:R-:W-:Y:S04]  /*55d0*/  ISETP.NE.U32.AND P3, PT, R60, RZ, PT ;  /* 0x000000ff3c00720c */ /* 0x000fe80003f65070 */
[----:B------:R-:W-:Y:S11]  /*55e0*/  ISETP.NE.AND.EX P3, PT, R61, RZ, PT, P3 ;  /* 0x000000ff3d00720c */ /* 0x000ff60003f65330 */
[----:B------:R-:W-:Y:S02]  /*55f0*/  @!UPT UIADD3 URZ, UPT, UPT, URZ, URZ, URZ ;  /* 0x000000fffffff290 */ /* 0x000fe4000fffe0ff */
[----:B------:R-:W1:Y:S01]  /*5600*/  @P3 LDC.64 R2, c[0x0][0x8a8] ;  /* 0x00022a00ff023b82 */ /* 0x000e620000000a00 */
[----:B------:R-:W-:Y:S04]  /*5610*/  @P3 IMAD R0, R62, UR36, RZ ;  /* 0x000000243e003c24 */ /* 0x000fe8000f8e02ff */
[----:B-1----:R-:W-:Y:S05]  /*5620*/  @P3 IMAD.WIDE R2, R0, 0x4, R2 ;  /* 0x0000000400023825 */ /* 0x002fea00078e0202 */
[----:B-----5:R1:W5:Y:S02]  /*5630*/  @P3 LDG.E R32, desc[UR46][R2.64] ;  /* 0x0000002e02203981 */ /* 0x020364000c1e1900 */
[----:B-1----:R-:W2:Y:S02]  /*5640*/  @!P3 LDC R32, c[0x0][0x8a0] ;  /* 0x00022800ff20bb82 */ /* 0x002ea40000000800 */
.L_x_89:
[----:B-----5:R-:W-:Y:S01]  /*5650*/  FSETP.NEU.AND P3, PT, R35, RZ, PT ;  /* 0x000000ff2300720b */ /* 0x020fe20003f6d000 */
[----:B------:R-:W-:Y:S01]  /*5660*/  BSSY B1, `(.L_x_90) ;  /* 0x0000039000017945 */ /* 0x000fe20003800000 */
[----:B------:R-:W-:Y:S01]  /*5670*/  SEL R5, RZ, 0xffffffff, P2 ;  /* 0xffffffffff057807 */ /* 0x000fe20001000000 */
[----:B------:R-:W-:Y:S01]  /*5680*/  IMAD.MOV.U32 R89, RZ, RZ, 0x1 ;  /* 0x00000001ff597424 */ /* 0x000fe200078e00ff */
[----:B------:R-:W-:Y:S01]  /*5690*/  @P1 LOP3.LUT P2, RZ, R67, 0xff, RZ, 0xc0, !PT ;  /* 0x000000ff43ff1812 */ /* 0x000fe2000784c0ff */
[C---:B------:R-:W-:Y:S01]  /*56a0*/  IMAD R34, R30.reuse, 0x40, R33 ;  /* 0x000000401e227824 */ /* 0x040fe200078e0221 */
[----:B------:R-:W-:Y:S01]  /*56b0*/  @P1 SEL R0, RZ, 0xffffffff, P3 ;  /* 0xffffffffff001807 */ /* 0x000fe20001800000 */
[----:B------:R-:W-:Y:S01]  /*56c0*/  IMAD R86, R81, -0x10, R79 ;  /* 0xfffffff051567824 */ /* 0x000fe200078e024f */
[----:B------:R-:W-:Y:S01]  /*56d0*/  LOP3.LUT R77, R77, 0x1, RZ, 0x3c, !PT ;  /* 0x000000014d4d7812 */ /* 0x000fe200078e3cff */
[----:B------:R-:W-:Y:S01]  /*56e0*/  IMAD.MOV.U32 R43, RZ, RZ, RZ ;  /* 0x000000ffff2b7224 */ /* 0x000fe200078e00ff */
[----:B------:R-:W-:Y:S02]  /*56f0*/  @P0 SEL R0, R5, R0, !P2 ;  /* 0x0000000005000207 */ /* 0x000fe40005000000 */
[----:B------:R-:W-:Y:S02]  /*5700*/  CS2R R46, SRZ ;  /* 0x00000000002e7805 */ /* 0x000fe4000001ff00 */
[----:B------:R-:W-:Y:S02]  /*5710*/  LEA R88, R30, UR48, 0x3 ;  /* 0x000000301e587c11 */ /* 0x000fe4000f8e18ff */
[----:B------:R-:W-:Y:S02]  /*5720*/  CS2R R44, SRZ ;  /* 0x00000000002c7805 */ /* 0x000fe4000001ff00 */
[----:B------:R-:W-:Y:S02]  /*5730*/  @P1 LOP3.LUT R0, R0, 0x1, RZ, 0xc0, !PT ;  /* 0x0000000100001812 */ /* 0x000fe400078ec0ff */
[----:B------:R-:W-:Y:S02]  /*5740*/  CS2R R50, SRZ ;  /* 0x0000000000327805 */ /* 0x000fe4000001ff00 */
[----:B------:R-:W-:Y:S02]  /*5750*/  SHF.L.U32 R3, R76, 0x1f, RZ ;  /* 0x0000001f4c037819 */ /* 0x000fe400000006ff */
[----:B------:R-:W-:Y:S02]  /*5760*/  CS2R R48, SRZ ;  /* 0x0000000000307805 */ /* 0x000fe4000001ff00 */
[----:B------:R-:W-:Y:S02]  /*5770*/  ISETP.NE.U32.OR P5, PT, R0, 0x1, !P1 ;  /* 0x000000010000780c */ /* 0x000fe40004fa5470 */
[----:B------:R-:W-:Y:S02]  /*5780*/  CS2R R54, SRZ ;  /* 0x0000000000367805 */ /* 0x000fe4000001ff00 */
[----:B------:R-:W-:Y:S02]  /*5790*/  PLOP3.LUT P2, PT, PT, PT, UP1, 0x80, 0x8 ;  /* 0x000000000008781c */ /* 0x000fe40003f4f018 */
[----:B------:R-:W-:Y:S02]  /*57a0*/  CS2R R52, SRZ ;  /* 0x0000000000347805 */ /* 0x000fe4000001ff00 */
[----:B------:R-:W-:Y:S02]  /*57b0*/  LOP3.LUT P4, R84, R67, 0xff, RZ, 0xc0, !PT ;  /* 0x000000ff43547812 */ /* 0x000fe4000788c0ff */
[----:B------:R-:W-:Y:S02]  /*57c0*/  CS2R R58, SRZ ;  /* 0x00000000003a7805 */ /* 0x000fe4000001ff00 */
[----:B------:R-:W-:Y:S02]  /*57d0*/  SEL R0, RZ, 0xffffffff, P3 ;  /* 0xffffffffff007807 */ /* 0x000fe40001800000 */
[----:B------:R-:W-:Y:S02]  /*57e0*/  CS2R R56, SRZ ;  /* 0x0000000000387805 */ /* 0x000fe4000001ff00 */
[----:B------:R-:W-:Y:S02]  /*57f0*/  P2R R87, PR, RZ, 0x20 ;  /* 0x00000020ff577803 */ /* 0x000fe40000000000 */
[----:B------:R-:W-:Y:S02]  /*5800*/  @P5 SHF.L.U32 R2, R77, 0x1f, RZ ;  /* 0x0000001f4d025819 */ /* 0x000fe400000006ff */
[----:B------:R-:W-:Y:S02]  /*5810*/  @P2 SEL R0, R5, R0, !P4 ;  /* 0x0000000005002207 */ /* 0x000fe40006000000 */
[----:B------:R-:W1:Y:S02]  /*5820*/  @P5 SYNCS.PHASECHK.TRANS64.TRYWAIT P1, [UR48+0x40], R2 ;  /* 0x00004002ff0055a7 */ /* 0x000e640008021130 */
[----:B------:R-:W-:Y:S04]  /*5830*/  LOP3.LUT R0, R0, 0x1, RZ, 0xc0, !PT ;  /* 0x0000000100007812 */ /* 0x000fe800078ec0ff */
[----:B------:R-:W-:Y:S04]  /*5840*/  ISETP.NE.U32.AND P2, PT, R0, 0x1, PT ;  /* 0x000000010000780c */ /* 0x000fe80003f45070 */
[----:B------:R-:W-:Y:S01]  /*5850*/  P2R R90, PR, RZ, 0x4 ;  /* 0x00000004ff5a7803 */ /* 0x000fe20000000000 */
[----:B------:R3:W4:Y:S01]  /*5860*/  SYNCS.PHASECHK.TRANS64.TRYWAIT P0, [R88+URZ+0xb0], R3 ;  /* 0x0000b003580075a7 */ /* 0x00072200080011ff */
[----:B-1----:R-:W-:Y:S01]  /*5870*/  @P5 SEL R89, RZ, 0x1, !P1 ;  /* 0x00000001ff595807 */ /* 0x002fe20004800000 */
[----:B---3--:R-:W-:Y:S06]  /*5880*/  @!P5 BRA `(.L_x_91) ;  /* 0x000000000058d947 */ /* 0x008fec0003800000 */
[----:B------:R-:W-:Y:S01]  /*5890*/  IMAD.MOV.U32 R47, RZ, RZ, RZ ;  /* 0x000000ffff2f7224 */ /* 0x000fe200078e00ff */
[----:B------:R-:W-:Y:S01]  /*58a0*/  ISETP.NE.AND P1, PT, R89, RZ, PT ;  /* 0x000000ff5900720c */ /* 0x000fe20003f25270 */
[----:B------:R-:W-:Y:S01]  /*58b0*/  BSSY B0, `(.L_x_92) ;  /* 0x000000c000007945 */ /* 0x000fe20003800000 */
[----:B------:R-:W-:Y:S02]  /*58c0*/  CS2R R58, SRZ ;  /* 0x00000000003a7805 */ /* 0x000fe4000001ff00 */
[----:B------:R-:W-:Y:S02]  /*58d0*/  CS2R R56, SRZ ;  /* 0x0000000000387805 */ /* 0x000fe4000001ff00 */
[----:B------:R-:W-:Y:S02]  /*58e0*/  CS2R R54, SRZ ;  /* 0x0000000000367805 */ /* 0x000fe4000001ff00 */
[----:B------:R-:W-:Y:S02]  /*58f0*/  CS2R R52, SRZ ;  /* 0x0000000000347805 */ /* 0x000fe4000001ff00 */
[----:B------:R-:W-:Y:S02]  /*5900*/  CS2R R50, SRZ ;  /* 0x0000000000327805 */ /* 0x000fe4000001ff00 */
[----:B------:R-:W-:Y:S02]  /*5910*/  CS2R R48, SRZ ;  /* 0x0000000000307805 */ /* 0x000fe4000001ff00 */
[----:B------:R-:W-:Y:S01]  /*5920*/  CS2R R44, SRZ ;  /* 0x00000000002c7805 */ /* 0x000fe2000001ff00 */
[----:B------:R-:W-:Y:S06]  /*5930*/  @P1 BRA `(.L_x_93) ;  /* 0x00000000000c1947 */ /* 0x000fec0003800000 */
[----:B------:R-:W-:Y:S04]  /*5940*/  SHF.L.U32 R5, R77, 0x1f, RZ ;  /* 0x0000001f4d057819 */ /* 0x000fe800000006ff */
[----:B------:R-:W1:Y:S02]  /*5950*/  SYNCS.PHASECHK.TRANS64.TRYWAIT P1, [UR48+0x40], R5 ;  /* 0x00004005ff0075a7 */ /* 0x000e640008021130 */
[----:B-1----:R-:W-:Y:S05]  /*5960*/  @!P1 BRA `(.L_x_94) ;  /* 0x0000003000649947 */ /* 0x002fea0003800000 */
.L_x_93:
[----:B------:R-:W-:Y:S05]  /*5970*/  BSYNC B0 ;  /* 0x0000000000007941 */ /* 0x000fea0003800000 */
.L_x_92:
[----:B------:R-:W-:Y:S01]  /*5980*/  ISETP.NE.AND P1, PT, R90, RZ, PT ;  /* 0x000000ff5a00720c */ /* 0x000fe20003f25270 */
[----:B------:R-:W-:Y:S11]  /*5990*/  HFMA2 R43, -RZ, RZ, 0, 5.9604644775390625e-08 ;  /* 0x00000001ff2b7431 */ /* 0x000ff600000001ff */
[----:B------:R-:W-:Y:S01]  /*59a0*/  @!UPT UIADD3 URZ, UPT, UPT, URZ, URZ, URZ ;  /* 0x000000fffffff290 */ /* 0x000fe2000fffe0ff */
[----:B------:R3:W1:Y:S04]  /*59b0*/  @P1 LDS.128 R56, [R80] ;  /* 0x0000000050381984 */ /* 0x0006680000000c00 */
[----:B------:R3:W1:Y:S04]  /*59c0*/  @P1 LDS.128 R52, [R79+0x10] ;  /* 0x000010004f341984 */ /* 0x0006680000000c00 */
[----:B------:R3:W1:Y:S04]  /*59d0*/  @P1 LDS.128 R48, [R78+0x20] ;  /* 0x000020004e301984 */ /* 0x0006680000000c00 */
[----:B------:R3:W1:Y:S02]  /*59e0*/  @P1 LDS.128 R44, [R86+0x30] ;  /* 0x00003000562c1984 */ /* 0x0006640000000c00 */
.L_x_91:
[----:B------:R-:W-:Y:S05]  /*59f0*/  BSYNC B1 ;  /* 0x0000000000017941 */ /* 0x000fea0003800000 */
.L_x_90:
[----:B-1----:R-:W-:Y:S04]  /*5a00*/  SHF.R.U32.HI R5, RZ, 0x15, R34 ;  /* 0x00000015ff057819 */ /* 0x002fe80000011622 */
[----:B------:R-:W-:Y:S01]  /*5a10*/  LOP3.LUT P1, RZ, R5, 0x3, R72, 0x48, !PT ;  /* 0x0000000305ff7812 */ /* 0x000fe20007824848 */
[----:B------:R-:W-:Y:S01]  /*5a20*/  @!UPT UIADD3 URZ, UPT, UPT, URZ, URZ, URZ ;  /* 0x000000fffffff290 */ /* 0x000fe2000fffe0ff */
[----:B----4-:R-:W-:Y:S11]  /*5a30*/  @P0 BRA `(.L_x_95) ;  /* 0x0000000000080947 */ /* 0x010ff60003800000 */
[----:B------:R-:W1:Y:S02]  /*5a40*/  SYNCS.PHASECHK.TRANS64.TRYWAIT P0, [R88+URZ+0xb0], R3 ;  /* 0x0000b003580075a7 */ /* 0x000e6400080011ff */
[----:B-1----:R-:W-:Y:S05]  /*5a50*/  @!P0 BRA `(.L_x_96) ;  /* 0x0000003000408947 */ /* 0x002fea0003800000 */
.L_x_95:
[----:B------:R-:W-:Y:S05]  /*5a60*/  @!P1 BRA `(.L_x_97) ;  /* 0x0000000000409947 */ /* 0x000fea0003800000 */
[----:B------:R-:W4:Y:S01]  /*5a70*/  LDCU.64 UR8, c[0x4][0x70] ;  /* 0x01000e00ff0877ac */ /* 0x000f220008000a00 */
[----:B-1----:R-:W-:Y:S01]  /*5a80*/  MOV R3, 0x0 ;  /* 0x0000000000037802 */ /* 0x002fe20000000f00 */
[----:B------:R-:W-:Y:S02]  /*5a90*/  HFMA2 R12, -RZ, RZ, 0, 5.9604644775390625e-08 ;  /* 0x00000001ff0c7431 */ /* 0x000fe400000001ff */
[----:B------:R-:W-:Y:S02]  /*5aa0*/  IMAD.MOV.U32 R8, RZ, RZ, 0x192 ;  /* 0x00000192ff087424 */ /* 0x000fe400078e00ff */
[----:B------:R-:W-:Y:S01]  /*5ab0*/  IMAD.MOV.U32 R13, RZ, RZ, RZ ;  /* 0x000000ffff0d7224 */ /* 0x000fe200078e00ff */
[----:B------:R-:W1:Y:S01]  /*5ac0*/  LDCU.64 UR6, c[0x4][0x78] ;  /* 0x01000f00ff0677ac */ /* 0x000e620008000a00 */
[----:B------:R-:W2:Y:S01]  /*5ad0*/  LDC.64 R2, c[0x4][R3] ;  /* 0x0100000003027b82 */ /* 0x000ea20000000a00 */
[----:B------:R-:W5:Y:S01]  /*5ae0*/  LDCU.64 UR4, c[0x4][0x10] ;  /* 0x01000200ff0477ac */ /* 0x000f620008000a00 */
[----:B----4-:R-:W-:Y:S01]  /*5af0*/  MOV R5, UR9 ;  /* 0x0000000900057c02 */ /* 0x010fe20008000f00 */
[----:B------:R-:W-:Y:S01]  /*5b00*/  IMAD.U32 R4, RZ, RZ, UR8 ;  /* 0x00000008ff047e24 */ /* 0x000fe2000f8e00ff */
[----:B-1----:R-:W-:Y:S01]  /*5b10*/  MOV R7, UR7 ;  /* 0x0000000700077c02 */ /* 0x002fe20008000f00 */
[----:B------:R-:W-:Y:S01]  /*5b20*/  IMAD.U32 R6, RZ, RZ, UR6 ;  /* 0x00000006ff067e24 */ /* 0x000fe2000f8e00ff */
[----:B-----5:R-:W-:Y:S01]  /*5b30*/  MOV R11, UR5 ;  /* 0x00000005000b7c02 */ /* 0x020fe20008000f00 */
[----:B------:R-:W-:Y:S02]  /*5b40*/  IMAD.U32 R10, RZ, RZ, UR4 ;  /* 0x00000004ff0a7e24 */ /* 0x000fe4000f8e00ff */
[----:B------:R-:W-:Y:S07]  /*5b50*/  LEPC R20, `(.L_x_97) ;  /* 0x000000001014794e */ /* 0x000fee0000000000 */
[----:B--23--:R-:W-:Y:S05]  /*5b60*/  CALL.ABS.NOINC R2 ;  /* 0x0000000002007343 */ /* 0x00cfea0003c00000 */
.L_x_97:
[----:B------:R-:W-:Y:S01]  /*5b70*/  LOP3.LUT R20, R56, 0xffffe000, RZ, 0xc0, !PT ;  /* 0xffffe00038147812 */ /* 0x000fe200078ec0ff */
[----:B------:R-:W-:Y:S05]  /*5b80*/  WARPSYNC.ALL ;  /* 0x0000000000007948 */ /* 0x000fea0003800000 */
[----:B------:R-:W-:Y:S01]  /*5b90*/  R2UR UR4, R34 ;  /* 0x00000000220472ca */ /* 0x000fe200000e0000 */
[----:B------:R-:W-:Y:S01]  /*5ba0*/  BSSY.RECONVERGENT B0, `(.L_x_98) ;  /* 0x0000058000007945 */ /* 0x000fe20003800200 */
[----:B------:R-:W-:Y:S02]  /*5bb0*/  LOP3.LUT R21, R57, 0xffffe000, RZ, 0xc0, !PT ;  /* 0xffffe00039157812 */ /* 0x000fe400078ec0ff */
[----:B------:R-:W-:Y:S02]  /*5bc0*/  LOP3.LUT R40, R58, 0xffffe000, RZ, 0xc0, !PT ;  /* 0xffffe0003a287812 */ /* 0x000fe400078ec0ff */
[----:B------:R-:W-:Y:S02]  /*5bd0*/  LOP3.LUT R41, R52, 0xffffe000, RZ, 0xc0, !PT ;  /* 0xffffe00034297812 */ /* 0x000fe400078ec0ff */
[----:B------:R-:W-:Y:S05]  /*5be0*/  ISETP.NE.AND P0, PT, R82, RZ, PT ;  /* 0x000000ff5200720c */ /* 0x000fea0003f05270 */
[----:B------:R-:W2:Y:S02]  /*5bf0*/  LDTM.x16 R4, tmem[UR4] ;  /* 0x00000004000479ee */ /* 0x000ea40008240000 */
[C---:B--2---:R-:W-:Y:S01]  /*5c00*/  FMUL R0, R32.reuse, R4 ;  /* 0x0000000420007220 */ /* 0x044fe20000400000 */
[C---:B------:R-:W-:Y:S01]  /*5c10*/  FMUL R2, R32.reuse, R5 ;  /* 0x0000000520027220 */ /* 0x040fe20000400000 */
[C---:B-1----:R-:W-:Y:S01]  /*5c20*/  FMUL R3, R32.reuse, R6 ;  /* 0x0000000620037220 */ /* 0x042fe20000400000 */
[----:B------:R-:W-:Y:S01]  /*5c30*/  FMUL R7, R32, R7 ;  /* 0x0000000720077220 */ /* 0x000fe20000400000 */
[----:B------:R-:W-:Y:S01]  /*5c40*/  FFMA R36, R35, R20, R0 ;  /* 0x0000001423247223 */ /* 0x000fe20000000000 */
[----:B------:R-:W-:Y:S01]  /*5c50*/  LOP3.LUT R20, R59, 0xffffe000, RZ, 0xc0, !PT ;  /* 0xffffe0003b147812 */ /* 0x000fe200078ec0ff */
[C---:B------:R-:W-:Y:S01]  /*5c60*/  FFMA R37, R35.reuse, R21, R2 ;  /* 0x0000001523257223 */ /* 0x040fe20000000002 */
[----:B------:R-:W-:Y:S01]  /*5c70*/  LOP3.LUT R21, R54, 0xffffe000, RZ, 0xc0, !PT ;  /* 0xffffe00036157812 */ /* 0x000fe200078ec0ff */
[----:B------:R-:W-:Y:S01]  /*5c80*/  FFMA R38, R35, R40, R3 ;  /* 0x0000002823267223 */ /* 0x000fe20000000003 */
[----:B------:R-:W-:Y:S01]  /*5c90*/  LOP3.LUT R40, R53, 0xffffe000, RZ, 0xc0, !PT ;  /* 0xffffe00035287812 */ /* 0x000fe200078ec0ff */
[----:B------:R-:W-:Y:S01]  /*5ca0*/  FFMA R39, R35, R20, R7 ;  /* 0x0000001423277223 */ /* 0x000fe20000000007 */
[----:B------:R-:W-:Y:S01]  /*5cb0*/  LOP3.LUT R20, R55, 0xffffe000, RZ, 0xc0, !PT ;  /* 0xffffe00037147812 */ /* 0x000fe200078ec0ff */
[C---:B------:R-:W-:Y:S01]  /*5cc0*/  FMUL R4, R32.reuse, R8 ;  /* 0x0000000820047220 */ /* 0x040fe20000400000 */
[----:B------:R-:W-:Y:S01]  /*5cd0*/  F2FP.TF32.F32.PACK_B R36, R36 ;  /* 0x00000024ff24723e */ /* 0x000fe200024050ff */
[C---:B------:R-:W-:Y:S01]  /*5ce0*/  FMUL R5, R32.reuse, R9 ;  /* 0x0000000920057220 */ /* 0x040fe20000400000 */
[----:B------:R-:W-:Y:S01]  /*5cf0*/  F2FP.TF32.F32.PACK_B R37, R37 ;  /* 0x00000025ff25723e */ /* 0x000fe200024050ff */
[C---:B------:R-:W-:Y:S01]  /*5d00*/  FMUL R6, R32.reuse, R10 ;  /* 0x0000000a20067220 */ /* 0x040fe20000400000 */
[----:B------:R-:W-:Y:S01]  /*5d10*/  FMUL R11, R32, R11 ;  /* 0x0000000b200b7220 */ /* 0x000fe20000400000 */
[----:B------:R-:W-:Y:S01]  /*5d20*/  F2FP.TF32.F32.PACK_B R38, R38 ;  /* 0x00000026ff26723e */ /* 0x000fe200024050ff */
[C---:B------:R-:W-:Y:S01]  /*5d30*/  FFMA R4, R35.reuse, R41, R4 ;  /* 0x0000002923047223 */ /* 0x040fe20000000004 */
[----:B------:R-:W-:Y:S01]  /*5d40*/  F2FP.TF32.F32.PACK_B R39, R39 ;  /* 0x00000027ff27723e */ /* 0x000fe200024050ff */
[C---:B------:R-:W-:Y:S01]  /*5d50*/  FFMA R5, R35.reuse, R40, R5 ;  /* 0x0000002823057223 */ /* 0x040fe20000000005 */
[C---:B------:R-:W-:Y:S01]  /*5d60*/  FFMA R6, R35.reuse, R21, R6 ;  /* 0x0000001523067223 */ /* 0x040fe20000000006 */
[----:B------:R-:W-:Y:S01]  /*5d70*/  FFMA R7, R35, R20, R11 ;  /* 0x0000001423077223 */ /* 0x000fe2000000000b */
[----:B------:R-:W-:Y:S01]  /*5d80*/  LOP3.LUT R41, R48, 0xffffe000, RZ, 0xc0, !PT ;  /* 0xffffe00030297812 */ /* 0x000fe200078ec0ff */
[----:B------:R1:W-:Y:S01]  /*5d90*/  STS.128 [R80], R36 ;  /* 0x0000002450007388 */ /* 0x0003e20000000c00 */
[----:B------:R-:W-:Y:S01]  /*5da0*/  LOP3.LUT R40, R49, 0xffffe000, RZ, 0xc0, !PT ;  /* 0xffffe00031287812 */ /* 0x000fe200078ec0ff */
[C---:B------:R-:W-:Y:S01]  /*5db0*/  FMUL R8, R32.reuse, R12 ;  /* 0x0000000c20087220 */ /* 0x040fe20000400000 */
[----:B------:R-:W-:Y:S01]  /*5dc0*/  FMUL R9, R32, R13 ;  /* 0x0000000d20097220 */ /* 0x000fe20000400000 */
[----:B------:R-:W-:Y:S01]  /*5dd0*/  LOP3.LUT R21, R50, 0xffffe000, RZ, 0xc0, !PT ;  /* 0xffffe00032157812 */ /* 0x000fe200078ec0ff */
[C---:B------:R-:W-:Y:S01]  /*5de0*/  FMUL R10, R32.reuse, R14 ;  /* 0x0000000e200a7220 */ /* 0x040fe20000400000 */
[----:B------:R-:W-:Y:S01]  /*5df0*/  LOP3.LUT R20, R51, 0xffffe000, RZ, 0xc0, !PT ;  /* 0xffffe00033147812 */ /* 0x000fe200078ec0ff */
[----:B------:R-:W-:Y:S01]  /*5e00*/  FMUL R15, R32, R15 ;  /* 0x0000000f200f7220 */ /* 0x000fe20000400000 */
[----:B------:R-:W-:Y:S01]  /*5e10*/  F2FP.TF32.F32.PACK_B R4, R4 ;  /* 0x00000004ff04723e */ /* 0x000fe200024050ff */
[C---:B------:R-:W-:Y:S01]  /*5e20*/  FFMA R8, R35.reuse, R41, R8 ;  /* 0x0000002923087223 */ /* 0x040fe20000000008 */
[----:B------:R-:W-:Y:S01]  /*5e30*/  F2FP.TF32.F32.PACK_B R5, R5 ;  /* 0x00000005ff05723e */ /* 0x000fe200024050ff */
[C---:B------:R-:W-:Y:S01]  /*5e40*/  FFMA R9, R35.reuse, R40, R9 ;  /* 0x0000002823097223 */ /* 0x040fe20000000009 */
[----:B------:R-:W-:Y:S01]  /*5e50*/  F2FP.TF32.F32.PACK_B R6, R6 ;  /* 0x00000006ff06723e */ /* 0x000fe200024050ff */
[C---:B------:R-:W-:Y:S01]  /*5e60*/  FFMA R10, R35.reuse, R21, R10 ;  /* 0x00000015230a7223 */ /* 0x040fe2000000000a */
[----:B------:R-:W-:Y:S01]  /*5e70*/  F2FP.TF32.F32.PACK_B R7, R7 ;  /* 0x00000007ff07723e */ /* 0x000fe200024050ff */
[----:B------:R-:W-:Y:S01]  /*5e80*/  FFMA R11, R35, R20, R15 ;  /* 0x00000014230b7223 */ /* 0x000fe2000000000f */
[----:B------:R-:W-:Y:S01]  /*5e90*/  LOP3.LUT R41, R44, 0xffffe000, RZ, 0xc0, !PT ;  /* 0xffffe0002c297812 */ /* 0x000fe200078ec0ff */
[C---:B------:R-:W-:Y:S01]  /*5ea0*/  FMUL R12, R32.reuse, R16 ;  /* 0x00000010200c7220 */ /* 0x040fe20000400000 */
[----:B------:R-:W-:Y:S01]  /*5eb0*/  LOP3.LUT R40, R45, 0xffffe000, RZ, 0xc0, !PT ;  /* 0xffffe0002d287812 */ /* 0x000fe200078ec0ff */
[----:B------:R1:W-:Y:S01]  /*5ec0*/  STS.128 [R79+0x10], R4 ;  /* 0x000010044f007388 */ /* 0x0003e20000000c00 */
        /* <DEDUP_REMOVED lines=13> */
[----:B------:R-:W-:Y:S02]  /*5fa0*/  F2FP.TF32.F32.PACK_B R12, R12 ;  /* 0x0000000cff0c723e */ /* 0x000fe400024050ff */
[----:B------:R-:W-:Y:S01]  /*5fb0*/  F2FP.TF32.F32.PACK_B R13, R13 ;  /* 0x0000000dff0d723e */ /* 0x000fe200024050ff */
[----:B------:R1:W-:Y:S01]  /*5fc0*/  STS.128 [R78+0x20], R8 ;  /* 0x000020084e007388 */ /* 0x0003e20000000c00 */
[----:B------:R-:W-:Y:S02]  /*5fd0*/  F2FP.TF32.F32.PACK_B R14, R14 ;  /* 0x0000000eff0e723e */ /* 0x000fe400024050ff */
[----:B------:R-:W-:Y:S05]  /*5fe0*/  F2FP.TF32.F32.PACK_B R15, R15 ;  /* 0x0000000fff0f723e */ /* 0x000fea00024050ff */
[----:B------:R1:W-:Y:S01]  /*5ff0*/  STS.128 [R86+0x30], R12 ;  /* 0x0000300c56007388 */ /* 0x0003e20000000c00 */
[----:B------:R-:W-:Y:S01]  /*6000*/  @!PT LDS RZ, [RZ] ;  /* 0x00000000fffff984 */ /* 0x000fe20000000800 */
[----:B------:R-:W-:Y:S01]  /*6010*/  @!PT LDS RZ, [RZ] ;  /* 0x00000000fffff984 */ /* 0x000fe20000000800 */
[----:B------:R-:W-:Y:S01]  /*6020*/  @!PT LDS RZ, [RZ] ;  /* 0x00000000fffff984 */ /* 0x000fe20000000800 */
[----:B------:R-:W-:Y:S01]  /*6030*/  @!PT LDS RZ, [RZ] ;  /* 0x00000000fffff984 */ /* 0x000fe20000000800 */
[----:B------:R2:W-:Y:S07]  /*6040*/  MEMBAR.ALL.CTA ;  /* 0x0000000000007992 */ /* 0x0005ee0000008000 */
[----:B--2---:R-:W2:Y:S02]  /*6050*/  FENCE.VIEW.ASYNC.S ;  /* 0x00000000000073c6 */ /* 0x004ea40000000000 */
[----:B--2---:R-:W-:Y:S06]  /*6060*/  BAR.SYNC.DEFER_BLOCKING 0x1, 0x80 ;  /* 0x0042000000007b1d */ /* 0x004fec0000010000 */
[----:B------:R-:W-:Y:S05]  /*6070*/  @P0 BRA `(.L_x_99) ;  /* 0x0000000000280947 */ /* 0x000fea0003800000 */
[----:B------:R-:W-:Y:S02]  /*6080*/  UIADD3 UR4, UPT, UPT, UR48, 0x200, URZ ;  /* 0x0000020030047890 */ /* 0x000fe4000fffe0ff */
[----:B------:R-:W-:Y:S01]  /*6090*/  UIADD3 UR6, UP0, UPT, UR52, 0x680, URZ ;  /* 0x0000068034067890 */ /* 0x000fe2000ff1e0ff */
[----:B------:R-:W-:Y:S03]  /*60a0*/  UMOV UR43, UR36 ;  /* 0x00000024002b7c82 */ /* 0x000fe60008000000 */
[----:B------:R-:W-:Y:S01]  /*60b0*/  MOV R73, UR4 ;  /* 0x0000000400497c02 */ /* 0x000fe20008000f00 */
[----:B------:R-:W-:Y:S03]  /*60c0*/  UIADD3.X UR7, UPT, UPT, URZ, UR53, URZ, UP0, !UPT ;  /* 0x00000035ff077290 */ /* 0x000fe600087fe4ff */
[----:B------:R-:W-:Y:S11]  /*60d0*/  R2UR UR40, R73 ;  /* 0x00000000492872ca */ /* 0x000ff600000e0000 */
[----:B------:R-:W-:Y:S02]  /*60e0*/  @!UPT UIADD3 URZ, UPT, UPT, URZ, URZ, URZ ;  /* 0x000000fffffff290 */ /* 0x000fe4000fffe0ff */
[----:B------:R2:W-:Y:S01]  /*60f0*/  UTMASTG.3D [UR40], [UR6] ;  /* 0x00000028060073b5 */ /* 0x0005e20008010000 */
[----:B------:R0:W-:Y:S01]  /*6100*/  UTMACMDFLUSH ;  /* 0x00000000000079b7 */ /* 0x0001e20000000000 */
[----:B--2---:R-:W-:Y:S04]  /*6110*/  DEPBAR.LE SB0, 0x1 ;  /* 0x000080400000791a */ /* 0x004fe80000000000 */
.L_x_99:
[----:B------:R-:W-:Y:S05]  /*6120*/  BSYNC.RECONVERGENT B0 ;  /* 0x0000000000007941 */ /* 0x000fea0003800200 */
.L_x_98:
[----:B------:R-:W-:Y:S01]  /*6130*/  BAR.SYNC.DEFER_BLOCKING 0x1, 0x80 ;  /* 0x0042000000007b1d */ /* 0x000fe20000010000 */
[----:B------:R-:W-:Y:S01]  /*6140*/  ISETP.NE.AND P1, PT, R87, RZ, PT ;  /* 0x000000ff5700720c */ /* 0x000fe20003f25270 */
[----:B------:R-:W-:Y:S01]  /*6150*/  UISETP.NE.AND UP0, UPT, UR49, URZ, UPT ;  /* 0x000000ff3100728c */ /* 0x000fe2000bf05270 */
[----:B------:R-:W-:Y:S11]  /*6160*/  LEA R3, R43, UR48, 0x3 ;  /* 0x000000302b037c11 */ /* 0x000ff6000f8e18ff */
[----:B------:R-:W-:Y:S01]  /*6170*/  @P1 SHF.L.U32 R2, R77, 0x1f, RZ ;  /* 0x0000001f4d021819 */ /* 0x000fe200000006ff */
[----:B------:R-:W-:Y:S06]  /*6180*/  BRA.U !UP0, `(.L_x_100) ;  /* 0x0000000108247547 */ /* 0x000fec000b800000 */
[----:B-1----:R-:W-:Y:S01]  /*6190*/  IMAD.U32 R5, RZ, RZ, UR51 ;  /* 0x00000033ff057e24 */ /* 0x002fe2000f8e00ff */
[----:B------:R-:W-:Y:S01]  /*61a0*/  MOV R0, UR37 ;  /* 0x0000002500007c02 */ /* 0x000fe20008000f00 */
[----:B------:R-:W-:Y:S03]  /*61b0*/  UIADD3 UR51, UPT, UPT, UR51, 0x1, URZ ;  /* 0x0000000133337890 */ /* 0x000fe6000fffe0ff */
[----:B------:R-:W-:Y:S01]  /*61c0*/  @P1 LEA R5, R5, UR48, 0x3 ;  /* 0x0000003005051c11 */ /* 0x000fe2000f8e18ff */
[----:B------:R-:W-:Y:S04]  /*61d0*/  UISETP.NE.AND UP0, UPT, UR51, 0x4, UPT ;  /* 0x000000043300788c */ /* 0x000fe8000bf05270 */
[----:B------:R-:W-:Y:S01]  /*61e0*/  @P1 VIADD R5, R5, 0x60 ;  /* 0x0000006005051836 */ /* 0x000fe20000000000 */
[----:B------:R-:W-:Y:S04]  /*61f0*/  USEL UR51, UR51, URZ, UP0 ;  /* 0x000000ff33337287 */ /* 0x000fe80008000000 */
[----:B------:R-:W-:Y:S04]  /*6200*/  @P1 PRMT R0, R0, 0x654, R5 ;  /* 0x0000065400001816 */ /* 0x000fe80000000005 */
[----:B------:R2:W-:Y:S04]  /*6210*/  @P1 SYNCS.ARRIVE.TRANS64.RED.A1T0 RZ, [R0+URZ], RZ ;  /* 0x000000ff00ff19a7 */ /* 0x0005e800081004ff */
.L_x_100:
[----:B------:R-:W4:Y:S01]  /*6220*/  @P1 SYNCS.PHASECHK.TRANS64.TRYWAIT P0, [R3+URZ+0x40], R2 ;  /* 0x00004002030015a7 */ /* 0x000f2200080011ff */
[----:B------:R-:W-:Y:S01]  /*6230*/  BSSY B1, `(.L_x_101) ;  /* 0x0000016000017945 */ /* 0x000fe20003800000 */
[----:B----4-:R-:W-:Y:S03]  /*6240*/  @P1 SEL R89, RZ, 0x1, !P0 ;  /* 0x00000001ff591807 */ /* 0x010fe60004000000 */
[----:B------:R-:W-:Y:S05]  /*6250*/  @!P1 BRA `(.L_x_102) ;  /* 0x00000000004c9947 */ /* 0x000fea0003800000 */
[----:B------:R-:W-:Y:S01]  /*6260*/  ISETP.NE.AND P0, PT, R89, RZ, PT ;  /* 0x000000ff5900720c */ /* 0x000fe20003f05270 */
[----:B------:R-:W-:Y:S01]  /*6270*/  BSSY B0, `(.L_x_103) ;  /* 0x000000b000007945 */ /* 0x000fe20003800000 */
[----:B------:R-:W-:Y:S11]  /*6280*/  ISETP.NE.AND P1, PT, R90, RZ, PT ;  /* 0x000000ff5a00720c */ /* 0x000ff60003f25270 */
[----:B------:R-:W-:Y:S02]  /*6290*/  @!UPT UIADD3 URZ, UPT, UPT, URZ, URZ, URZ ;  /* 0x000000fffffff290 */ /* 0x000fe4000fffe0ff */
[C---:B-1----:R-:W-:Y:S01]  /*62a0*/  @P1 IMAD R6, R43.reuse, 0x2000, R80 ;  /* 0x000020002b061824 */ /* 0x042fe200078e0250 */
[C---:B------:R-:W-:Y:S01]  /*62b0*/  @P1 LEA R4, R43.reuse, R78, 0xd ;  /* 0x0000004e2b041211 */ /* 0x040fe200078e68ff */
[C---:B------:R-:W-:Y:S02]  /*62c0*/  @P1 IMAD R5, R43.reuse, 0x2000, R79 ;  /* 0x000020002b051824 */ /* 0x040fe400078e024f */
[----:B------:R-:W-:Y:S01]  /*62d0*/  @P1 IMAD R2, R43, 0x2000, R86 ;  /* 0x000020002b021824 */ /* 0x000fe200078e0256 */
[----:B------:R-:W-:Y:S06]  /*62e0*/  @P0 BRA `(.L_x_104) ;  /* 0x00000000000c0947 */ /* 0x000fec0003800000 */
[----:B--2---:R-:W-:Y:S04]  /*62f0*/  SHF.L.U32 R0, R77, 0x1f, RZ ;  /* 0x0000001f4d007819 */ /* 0x004fe800000006ff */
[----:B------:R-:W1:Y:S02]  /*6300*/  SYNCS.PHASECHK.TRANS64.TRYWAIT P0, [R3+URZ+0x40], R0 ;  /* 0x00004000030075a7 */ /* 0x000e6400080011ff */
[----:B-1----:R-:W-:Y:S05]  /*6310*/  @!P0 BRA `(.L_x_105) ;  /* 0x0000002800248947 */ /* 0x002fea0003800000 */
.L_x_104:
[----:B------:R-:W-:Y:S05]  /*6320*/  BSYNC B0 ;  /* 0x0000000000007941 */ /* 0x000fea0003800000 */
.L_x_103:
[----:B------:R-:W-:Y:S02]  /*6330*/  ISETP.NE.AND P0, PT, R90, RZ, PT ;  /* 0x000000ff5a00720c */ /* 0x000fe40003f05270 */
[----:B------:R-:W-:Y:S11]  /*6340*/  IADD3 R43, PT, PT, R43, 0x1, RZ ;  /* 0x000000012b2b7810 */ /* 0x000ff60007ffe0ff */
[----:B------:R4:W1:Y:S04]  /*6350*/  @P0 LDS.128 R56, [R6] ;  /* 0x0000000006380984 */ /* 0x0008680000000c00 */
[----:B------:R4:W1:Y:S04]  /*6360*/  @P0 LDS.128 R52, [R5+0x10] ;  /* 0x0000100005340984 */ /* 0x0008680000000c00 */
[----:B------:R4:W1:Y:S04]  /*6370*/  @P0 LDS.128 R48, [R4+0x20] ;  /* 0x0000200004300984 */ /* 0x0008680000000c00 */
[----:B------:R4:W1:Y:S02]  /*6380*/  @P0 LDS.128 R44, [R2+0x30] ;  /* 0x00003000022c0984 */ /* 0x0008640000000c00 */
.L_x_102:
[----:B------:R-:W-:Y:S05]  /*6390*/  BSYNC B1 ;  /* 0x0000000000017941 */ /* 0x000fea0003800000 */
.L_x_101:
[----:B-1----:R-:W-:Y:S05]  /*63a0*/  VIADD R3, R34, 0x10 ;  /* 0x0000001022037836 */ /* 0x002fea0000000000 */
[----:B------:R-:W-:Y:S04]  /*63b0*/  SHF.R.U32.HI R3, RZ, 0x15, R3 ;  /* 0x00000015ff037819 */ /* 0x000fe80000011603 */
[----:B------:R-:W-:Y:S11]  /*63c0*/  LOP3.LUT P0, RZ, R3, 0x3, R72, 0x48, !PT ;  /* 0x0000000303ff7812 */ /* 0x000ff60007804848 */
[----:B------:R-:W-:Y:S02]  /*63d0*/  @!UPT UIADD3 URZ, UPT, UPT, URZ, URZ, URZ ;  /* 0x000000fffffff290 */ /* 0x000fe4000fffe0ff */
[----:B------:R-:W-:Y:S05]  /*63e0*/  @!P0 BRA `(.L_x_106) ;  /* 0x0000000000408947 */ /* 0x000fea0003800000 */
[----:B------:R-:W1:Y:S01]  /*63f0*/  LDCU.64 UR8, c[0x4][0x70] ;  /* 0x01000e00ff0877ac */ /* 0x000e620008000a00 */
[----:B------:R-:W-:Y:S01]  /*6400*/  MOV R3, 0x0 ;  /* 0x0000000000037802 */ /* 0x000fe20000000f00 */
[----:B------:R-:W-:Y:S02]  /*6410*/  HFMA2 R12, -RZ, RZ, 0, 5.9604644775390625e-08 ;  /* 0x00000001ff0c7431 */ /* 0x000fe400000001ff */
[----:B------:R-:W-:Y:S02]  /*6420*/  IMAD.MOV.U32 R8, RZ, RZ, 0x192 ;  /* 0x00000192ff087424 */ /* 0x000fe400078e00ff */
[----:B------:R-:W-:Y:S01]  /*6430*/  IMAD.MOV.U32 R13, RZ, RZ, RZ ;  /* 0x000000ffff0d7224 */ /* 0x000fe200078e00ff */
[----:B------:R-:W5:Y:S01]  /*6440*/  LDCU.64 UR6, c[0x4][0x78] ;  /* 0x01000f00ff0677ac */ /* 0x000f620008000a00 */
[----:B----4-:R-:W4:Y:S01]  /*6450*/  LDC.64 R2, c[0x4][R3] ;  /* 0x0100000003027b82 */ /* 0x010f220000000a00 */
[----:B------:R-:W2:Y:S01]  /*6460*/  LDCU.64 UR4, c[0x4][0x10] ;  /* 0x01000200ff0477ac */ /* 0x000ea20008000a00 */
[----:B-1----:R-:W-:Y:S01]  /*6470*/  MOV R5, UR9 ;  /* 0x0000000900057c02 */ /* 0x002fe20008000f00 */
[----:B------:R-:W-:Y:S01]  /*6480*/  IMAD.U32 R4, RZ, RZ, UR8 ;  /* 0x00000008ff047e24 */ /* 0x000fe2000f8e00ff */
[----:B-----5:R-:W-:Y:S01]  /*6490*/  MOV R7, UR7 ;  /* 0x0000000700077c02 */ /* 0x020fe20008000f00 */
[----:B------:R-:W-:Y:S01]  /*64a0*/  IMAD.U32 R6, RZ, RZ, UR6 ;  /* 0x00000006ff067e24 */ /* 0x000fe2000f8e00ff */
[----:B--2---:R-:W-:Y:S01]  /*64b0*/  MOV R11, UR5 ;  /* 0x00000005000b7c02 */ /* 0x004fe20008000f00 */
[----:B------:R-:W-:Y:S02]  /*64c0*/  IMAD.U32 R10, RZ, RZ, UR4 ;  /* 0x00000004ff0a7e24 */ /* 0x000fe4000f8e00ff */
[----:B------:R-:W-:Y:S07]  /*64d0*/  LEPC R20, `(.L_x_106) ;  /* 0x000000001014794e */ /* 0x000fee0000000000 */
[----:B---34-:R-:W-:Y:S05]  /*64e0*/  CALL.ABS.NOINC R2 ;  /* 0x0000000002007343 */ /* 0x018fea0003c00000 */
.L_x_106:
[----:B------:R-:W-:Y:S01]  /*64f0*/  LOP3.LUT R20, R56, 0xffffe000, RZ, 0xc0, !PT ;  /* 0xffffe00038147812 */ /* 0x000fe200078ec0ff */
[----:B------:R-:W-:Y:S05]  /*6500*/  WARPSYNC.ALL ;  /* 0x0000000000007948 */ /* 0x000fea0003800000 */
[----:B------:R-:W-:Y:S01]  /*6510*/  R2UR UR4, R34 ;  /* 0x00000000220472ca */ /* 0x000fe200000e0000 */
[----:B------:R-:W-:Y:S01]  /*6520*/  IMAD.U32 R92, RZ, RZ, UR51 ;  /* 0x00000033ff5c7e24 */ /* 0x000fe2000f8e00ff */
[----:B------:R-:W-:Y:S01]  /*6530*/  LOP3.LUT R21, R57, 0xffffe000, RZ, 0xc0, !PT ;  /* 0xffffe00039157812 */ /* 0x000fe200078ec0ff */
[----:B------:R-:W-:Y:S01]  /*6540*/  IMAD.U32 R91, RZ, RZ, UR37 ;  /* 0x00000025ff5b7e24 */ /* 0x000fe2000f8e00ff */
[----:B------:R-:W-:Y:S01]  /*6550*/  LOP3.LUT R40, R59, 0xffffe000, RZ, 0xc0, !PT ;  /* 0xffffe0003b287812 */ /* 0x000fe200078ec0ff */
[----:B------:R-:W-:Y:S01]  /*6560*/  BSSY.RECONVERGENT B0, `(.L_x_107) ;  /* 0x000005b000007945 */ /* 0x000fe20003800200 */
[----:B------:R-:W-:Y:S02]  /*6570*/  LOP3.LUT R41, R52, 0xffffe000, RZ, 0xc0, !PT ;  /* 0xffffe00034297812 */ /* 0x000fe400078ec0ff */
[----:B------:R-:W-:Y:S02]  /*6580*/  LOP3.LUT R42, R53, 0xffffe000, RZ, 0xc0, !PT ;  /* 0xffffe000352a7812 */ /* 0x000fe400078ec0ff */
[----:B------:R-:W-:Y:S02]  /*6590*/  ISETP.NE.AND P6, PT, R87, RZ, PT ;  /* 0x000000ff5700720c */ /* 0x000fe40003fc5270 */
[----:B------:R-:W-:Y:S01]  /*65a0*/  ISETP.NE.AND P0, PT, R82, RZ, PT ;  /* 0x000000ff5200720c */ /* 0x000fe20003f05270 */
[----:B----4-:R-:W2:Y:S10]  /*65b0*/  LDTM.x16 R4, tmem[UR4+0x10] ;  /* 0x00001004000479ee */ /* 0x010eb40008240000 */
[----:B------:R-:W-:Y:S02]  /*65c0*/  @P6 LEA R92, R92, UR48, 0x3 ;  /* 0x000000305c5c6c11 */ /* 0x000fe4000f8e18ff */
[----:B------:R-:W-:Y:S03]  /*65d0*/  @P6 SHF.L.U32 R93, R77, 0x1f, RZ ;  /* 0x0000001f4d5d6819 */ /* 0x000fe600000006ff */
[----:B------:R-:W-:Y:S05]  /*65e0*/  @P6 VIADD R92, R92, 0x60 ;  /* 0x000000605c5c6836 */ /* 0x000fea0000000000 */
[----:B------:R-:W-:Y:S02]  /*65f0*/  @P6 PRMT R91, R91, 0x654, R92 ;  /* 0x000006545b5b6816 */ /* 0x000fe4000000005c */
[----:B------:R-:W-:Y:S01]  /*6600*/  LEA R92, R43, UR48, 0x3 ;  /* 0x000000302b5c7c11 */ /* 0x000fe2000f8e18ff */
[C---:B--2---:R-:W-:Y:S01]  /*6610*/  FMUL R0, R32.reuse, R4 ;  /* 0x0000000420007220 */ /* 0x044fe20000400000 */
[C---:B------:R-:W-:Y:S01]  /*6620*/  FMUL R2, R32.reuse, R5 ;  /* 0x0000000520027220 */ /* 0x040fe20000400000 */
[C---:B------:R-:W-:Y:S01]  /*6630*/  FMUL R3, R32.reuse, R6 ;  /* 0x0000000620037220 */ /* 0x040fe20000400000 */
[----:B------:R-:W-:Y:S01]  /*6640*/  FMUL R7, R32, R7 ;  /* 0x0000000720077220 */ /* 0x000fe20000400000 */
[C---:B------:R-:W-:Y:S01]  /*6650*/  FFMA R36, R35.reuse, R20, R0 ;  /* 0x0000001423247223 */ /* 0x040fe20000000000 */
[----:B------:R-:W-:Y:S01]  /*6660*/  LOP3.LUT R20, R58, 0xffffe000, RZ, 0xc0, !PT ;  /* 0xffffe0003a147812 */ /* 0x000fe200078ec0ff */
[C---:B------:R-:W-:Y:S01]  /*6670*/  FFMA R37, R35.reuse, R21, R2 ;  /* 0x0000001523257223 */ /* 0x040fe20000000002 */
[----:B------:R-:W-:Y:S01]  /*6680*/  LOP3.LUT R21, R48, 0xffffe000, RZ, 0xc0, !PT ;  /* 0xffffe00030157812 */ /* 0x000fe200078ec0ff */
[----:B------:R-:W-:Y:S01]  /*6690*/  FMUL R4, R32, R8 ;  /* 0x0000000820047220 */ /* 0x000fe20000400000 */
[----:B------:R-:W-:Y:S01]  /*66a0*/  F2FP.TF32.F32.PACK_B R36, R36 ;  /* 0x00000024ff24723e */ /* 0x000fe200024050ff */
[C---:B------:R-:W-:Y:S01]  /*66b0*/  FFMA R38, R35.reuse, R20, R3 ;  /* 0x0000001423267223 */ /* 0x040fe20000000003 */
[----:B------:R-:W-:Y:S01]  /*66c0*/  LOP3.LUT R20, R54, 0xffffe000, RZ, 0xc0, !PT ;  /* 0xffffe00036147812 */ /* 0x000fe200078ec0ff */
[----:B------:R-:W-:Y:S01]  /*66d0*/  FFMA R39, R35, R40, R7 ;  /* 0x0000002823277223 */ /* 0x000fe20000000007 */
[----:B------:R-:W-:Y:S01]  /*66e0*/  LOP3.LUT R40, R55, 0xffffe000, RZ, 0xc0, !PT ;  /* 0xffffe00037287812 */ /* 0x000fe200078ec0ff */
[C---:B------:R-:W-:Y:S01]  /*66f0*/  FMUL R5, R32.reuse, R9 ;  /* 0x0000000920057220 */ /* 0x040fe20000400000 */
[C---:B------:R-:W-:Y:S01]  /*6700*/  FMUL R6, R32.reuse, R10 ;  /* 0x0000000a20067220 */ /* 0x040fe20000400000 */
[C---:B------:R-:W-:Y:S01]  /*6710*/  FMUL R11, R32.reuse, R11 ;  /* 0x0000000b200b7220 */ /* 0x040fe20000400000 */
[----:B------:R-:W-:Y:S01]  /*6720*/  F2FP.TF32.F32.PACK_B R37, R37 ;  /* 0x00000025ff25723e */ /* 0x000fe200024050ff */
[C---:B------:R-:W-:Y:S01]  /*6730*/  FFMA R4, R35.reuse, R41, R4 ;  /* 0x0000002923047223 */ /* 0x040fe20000000004 */
[----:B------:R-:W-:Y:S01]  /*6740*/  F2FP.TF32.F32.PACK_B R38, R38 ;  /* 0x00000026ff26723e */ /* 0x000fe200024050ff */
[C---:B------:R-:W-:Y:S01]  /*6750*/  FFMA R5, R35.reuse, R42, R5 ;  /* 0x0000002a23057223 */ /* 0x040fe20000000005 */
[----:B------:R-:W-:Y:S01]  /*6760*/  F2FP.TF32.F32.PACK_B R39, R39 ;  /* 0x00000027ff27723e */ /* 0x000fe200024050ff */
[C---:B------:R-:W-:Y:S01]  /*6770*/  FFMA R6, R35.reuse, R20, R6 ;  /* 0x0000001423067223 */ /* 0x040fe20000000006 */
[----:B------:R-:W-:Y:S01]  /*6780*/  FFMA R7, R35, R40, R11 ;  /* 0x0000002823077223 */ /* 0x000fe2000000000b */
        /* <DEDUP_REMOVED lines=47> */
[----:B------:R-:W-:Y:S02]  /*6a80*/  UIADD3 UR8, UP0, UPT, UR52, 0x680, URZ ;  /* 0x0000068034087890 */ /* 0x000fe4000ff1e0ff */
[----:B------:R-:W-:Y:S02]  /*6a90*/  UIADD3 UR5, UPT, UPT, UR41, 0x10, URZ ;  /* 0x0000001029057890 */ /* 0x000fe4000fffe0ff */
[----:B------:R-:W-:Y:S02]  /*6aa0*/  UIADD3 UR4, UPT, UPT, UR48, 0x2200, URZ ;  /* 0x0000220030047890 */ /* 0x000fe4000fffe0ff */
[----:B------:R-:W-:Y:S01]  /*6ab0*/  UIADD3.X UR9, UPT, UPT, URZ, UR53, URZ, UP0, !UPT ;  /* 0x00000035ff097290 */ /* 0x000fe200087fe4ff */
[----:B------:R-:W-:Y:S01]  /*6ac0*/  UMOV UR6, UR42 ;  /* 0x0000002a00067c82 */ /* 0x000fe20008000000 */
[----:B------:R-:W-:Y:S07]  /*6ad0*/  UMOV UR7, UR36 ;  /* 0x0000002400077c82 */ /* 0x000fee0008000000 */
[----:B------:R2:W-:Y:S01]  /*6ae0*/  UTMASTG.3D [UR4], [UR8] ;  /* 0x00000004080073b5 */ /* 0x0005e20008010000 */
[----:B------:R0:W-:Y:S01]  /*6af0*/  UTMACMDFLUSH ;  /* 0x00000000000079b7 */ /* 0x0001e20000000000 */
[----:B--2---:R-:W-:Y:S04]  /*6b00*/  DEPBAR.LE SB0, 0x1 ;  /* 0x000080400000791a */ /* 0x004fe80000000000 */
.L_x_108:
[----:B------:R-:W-:Y:S05]  /*6b10*/  BSYNC.RECONVERGENT B0 ;  /* 0x0000000000007941 */ /* 0x000fea0003800200 */
.L_x_107:
[----:B------:R-:W-:Y:S01]  /*6b20*/  BAR.SYNC.DEFER_BLOCKING 0x1, 0x80 ;  /* 0x0042000000007b1d */ /* 0x000fe20000010000 */
[----:B------:R-:W-:Y:S04]  /*6b30*/  UIADD3 UR40, UPT, UPT, UR51, 0x1, URZ ;  /* 0x0000000133287890 */ /* 0x000fe8000fffe0ff */
[----:B------:R-:W-:Y:S04]  /*6b40*/  UISETP.NE.AND UP0, UPT, UR40, 0x4, UPT ;  /* 0x000000042800788c */ /* 0x000fe8000bf05270 */
[----:B------:R-:W-:Y:S01]  /*6b50*/  USEL UR40, UR40, URZ, UP0 ;  /* 0x000000ff28287287 */ /* 0x000fe20008000000 */
[----:B------:R2:W-:Y:S01]  /*6b60*/  @P6 SYNCS.ARRIVE.TRANS64.RED.A1T0 RZ, [R91+URZ], RZ ;  /* 0x000000ff5bff69a7 */ /* 0x0005e200081004ff */
[----:B------:R-:W-:Y:S01]  /*6b70*/  BSSY B1, `(.L_x_109) ;  /* 0x0000017000017945 */ /* 0x000fe20003800000 */
[----:B------:R-:W4:Y:S02]  /*6b80*/  @P6 SYNCS.PHASECHK.TRANS64.TRYWAIT P0, [R92+URZ+0x40], R93 ;  /* 0x0000405d5c0065a7 */ /* 0x000f2400080011ff */
[----:B----4-:R-:W-:Y:S01]  /*6b90*/  @P6 SEL R89, RZ, 0x1, !P0 ;  /* 0x00000001ff596807 */ /* 0x010fe20004000000 */
[----:B--2---:R-:W-:Y:S06]  /*6ba0*/  @!P6 BRA `(.L_x_110) ;  /* 0x00000000004ce947 */ /* 0x004fec0003800000 */
        /* <DEDUP_REMOVED lines=9> */
[----:B------:R-:W-:Y:S04]  /*6c40*/  SHF.L.U32 R5, R77, 0x1f, RZ ;  /* 0x0000001f4d057819 */ /* 0x000fe800000006ff */
[----:B------:R-:W1:Y:S02]  /*6c50*/  SYNCS.PHASECHK.TRANS64.TRYWAIT P0, [R92+URZ+0x40], R5 ;  /* 0x000040055c0075a7 */ /* 0x000e6400080011ff */
[----:B-1----:R-:W-:Y:S05]  /*6c60*/  @!P0 BRA `(.L_x_113) ;  /* 0x0000001c00e48947 */ /* 0x002fea0003800000 */
.L_x_112:
[----:B------:R-:W-:Y:S05]  /*6c70*/  BSYNC B0 ;  /* 0x0000000000007941 */ /* 0x000fea0003800000 */
.L_x_111:
[----:B------:R-:W-:Y:S02]  /*6c80*/  ISETP.NE.AND P0, PT, R90, RZ, PT ;  /* 0x000000ff5a00720c */ /* 0x000fe40003f05270 */
[----:B------:R-:W-:Y:S11]  /*6c90*/  IADD3 R43, PT, PT, R43, 0x1, RZ ;  /* 0x000000012b2b7810 */ /* 0x000ff60007ffe0ff */
[----:B------:R2:W4:Y:S04]  /*6ca0*/  @P0 LDS.128 R56, [R4] ;  /* 0x0000000004380984 */ /* 0x0005280000000c00 */
[----:B------:R2:W1:Y:S04]  /*6cb0*/  @P0 LDS.128 R52, [R3+0x10] ;  /* 0x0000100003340984 */ /* 0x0004680000000c00 */
[----:B------:R2:W1:Y:S04]  /*6cc0*/  @P0 LDS.128 R48, [R2+0x20] ;  /* 0x0000200002300984 */ /* 0x0004680000000c00 */
[----:B------:R2:W1:Y:S02]  /*6cd0*/  @P0 LDS.128 R44, [R0+0x30] ;  /* 0x00003000002c0984 */ /* 0x0004640000000c00 */
.L_x_110:
[----:B------:R-:W-:Y:S05]  /*6ce0*/  BSYNC B1 ;  /* 0x0000000000017941 */ /* 0x000fea0003800000 */
.L_x_109:
[----:B--2---:R-:W-:Y:S05]  /*6cf0*/  VIADD R3, R34, 0x20 ;  /* 0x0000002022037836 */ /* 0x004fea0000000000 */
[----:B------:R-:W-:Y:S04]  /*6d00*/  SHF.R.U32.HI R3, RZ, 0x15, R3 ;  /* 0x00000015ff037819 */ /* 0x000fe80000011603 */
[----:B------:R-:W-:Y:S11]  /*6d10*/  LOP3.LUT P0, RZ, R3, 0x3, R72, 0x48, !PT ;  /* 0x0000000303ff7812 */ /* 0x000ff60007804848 */
[----:B------:R-:W-:Y:S02]  /*6d20*/  @!UPT UIADD3 URZ, UPT, UPT, URZ, URZ, URZ ;  /* 0x000000fffffff290 */ /* 0x000fe4000fffe0ff */
[----:B------:R-:W-:Y:S05]  /*6d30*/  @!P0 BRA `(.L_x_114) ;  /* 0x0000000000408947 */ /* 0x000fea0003800000 */
[----:B------:R-:W2:Y:S01]  /*6d40*/  LDCU.64 UR8, c[0x4][0x70] ;  /* 0x01000e00ff0877ac */ /* 0x000ea20008000a00 */
[----:B------:R-:W-:Y:S01]  /*6d50*/  MOV R3, 0x0 ;  /* 0x0000000000037802 */ /* 0x000fe20000000f00 */
[----:B-1----:R-:W-:Y:S02]  /*6d60*/  HFMA2 R12, -RZ, RZ, 0, 5.9604644775390625e-08 ;  /* 0x00000001ff0c7431 */ /* 0x002fe400000001ff */
[----:B------:R-:W-:Y:S02]  /*6d70*/  IMAD.MOV.U32 R8, RZ, RZ, 0x192 ;  /* 0x00000192ff087424 */ /* 0x000fe400078e00ff */
[----:B------:R-:W-:Y:S01]  /*6d80*/  IMAD.MOV.U32 R13, RZ, RZ, RZ ;  /* 0x000000ffff0d7224 */ /* 0x000fe200078e00ff */
[----:B------:R-:W1:Y:S01]  /*6d90*/  LDCU.64 UR6, c[0x4][0x78] ;  /* 0x01000f00ff0677ac */ /* 0x000e620008000a00 */
[----:B------:R-:W3:Y:S01]  /*6da0*/  LDC.64 R2, c[0x4][R3] ;  /* 0x0100000003027b82 */ /* 0x000ee20000000a00 */
[----:B------:R-:W5:Y:S01]  /*6db0*/  LDCU.64 UR4, c[0x4][0x10] ;  /* 0x01000200ff0477ac */ /* 0x000f620008000a00 */
[----:B--2---:R-:W-:Y:S01]  /*6dc0*/  MOV R5, UR9 ;  /* 0x0000000900057c02 */ /* 0x004fe20008000f00 */
[----:B------:R-:W-:Y:S01]  /*6dd0*/  IMAD.U32 R4, RZ, RZ, UR8 ;  /* 0x00000008ff047e24 */ /* 0x000fe2000f8e00ff */
[----:B-1----:R-:W-:Y:S01]  /*6de0*/  MOV R7, UR7 ;  /* 0x0000000700077c02 */ /* 0x002fe20008000f00 */
[----:B------:R-:W-:Y:S01]  /*6df0*/  IMAD.U32 R6, RZ, RZ, UR6 ;  /* 0x00000006ff067e24 */ /* 0x000fe2000f8e00ff */
[----:B-----5:R-:W-:Y:S01]  /*6e00*/  MOV R11, UR5 ;  /* 0x00000005000b7c02 */ /* 0x020fe20008000f00 */
[----:B------:R-:W-:Y:S02]  /*6e10*/  IMAD.U32 R10, RZ, RZ, UR4 ;  /* 0x00000004ff0a7e24 */ /* 0x000fe4000f8e00ff */
[----:B------:R-:W-:Y:S07]  /*6e20*/  LEPC R20, `(.L_x_114) ;  /* 0x000000001014794e */ /* 0x000fee0000000000 */
[----:B---34-:R-:W-:Y:S05]  /*6e30*/  CALL.ABS.NOINC R2 ;  /* 0x0000000002007343 */ /* 0x018fea0003c00000 */
.L_x_114:
[----:B----4-:R-:W-:Y:S01]  /*6e40*/  LOP3.LUT R20, R56, 0xffffe000, RZ, 0xc0, !PT ;  /* 0xffffe00038147812 */ /* 0x010fe200078ec0ff */
[----:B------:R-:W-:Y:S05]  /*6e50*/  WARPSYNC.ALL ;  /* 0x0000000000007948 */ /* 0x000fea0003800000 */
[----:B------:R-:W-:Y:S01]  /*6e60*/  R2UR UR4, R34 ;  /* 0x00000000220472ca */ /* 0x000fe200000e0000 */
[----:B-1----:R-:W-:Y:S01]  /*6e70*/  IMAD.U32 R92, RZ, RZ, UR40 ;  /* 0x00000028ff5c7e24 */ /* 0x002fe2000f8e00ff */
        /* <DEDUP_REMOVED lines=8> */
[----:B------:R-:W1:Y:S10]  /*6f00*/  LDTM.x16 R4, tmem[UR4+0x20] ;  /* 0x00002004000479ee */ /* 0x000e740008240000 */
[----:B------:R-:W-:Y:S02]  /*6f10*/  @P6 LEA R92, R92, UR48, 0x3 ;  /* 0x000000305c5c6c11 */ /* 0x000fe4000f8e18ff */
[----:B------:R-:W-:Y:S03]  /*6f20*/  @P6 SHF.L.U32 R93, R77, 0x1f, RZ ;  /* 0x0000001f4d5d6819 */ /* 0x000fe600000006ff */
[----:B------:R-:W-:Y:S05]  /*6f30*/  @P6 VIADD R92, R92, 0x60 ;  /* 0x000000605c5c6836 */ /* 0x000fea0000000000 */
[----:B------:R-:W-:Y:S02]  /*6f40*/  @P6 PRMT R91, R91, 0x654, R92 ;  /* 0x000006545b5b6816 */ /* 0x000fe4000000005c */
[----:B------:R-:W-:Y:S01]  /*6f50*/  LEA R92, R43, UR48, 0x3 ;  /* 0x000000302b5c7c11 */ /* 0x000fe2000f8e18ff */
[C---:B-1----:R-:W-:Y:S01]  /*6f60*/  FMUL R0, R32.reuse, R4 ;  /* 0x0000000420007220 */ /* 0x042fe20000400000 */
        /* <DEDUP_REMOVED lines=79> */
.L_x_116:
[----:B------:R-:W-:Y:S05]  /*7460*/  BSYNC.RECONVERGENT B0 ;  /* 0x0000000000007941 */ /* 0x000fea0003800200 */
.L_x_115:
        /* <DEDUP_REMOVED lines=13> */
[C---:B------:R-:W-:Y:S01]  /*7540*/  @P1 IMAD R3, R43.reuse, 0x2000, R80 ;  /* 0x000020002b031824 */ /* 0x040fe200078e0250 */
[C---:B------:R-:W-:Y:S01]  /*7550*/  @P1 LEA R0, R43.reuse, R78, 0xd ;  /* 0x0000004e2b001211 */ /* 0x040fe200078e68ff */
[C---:B------:R-:W-:Y:S02]  /*7560*/  @P1 IMAD R2, R43.reuse, 0x2000, R79 ;  /* 0x000020002b021824 */ /* 0x040fe400078e024f */
[----:B------:R-:W-:Y:S01]  /*7570*/  @P1 IMAD R43, R43, 0x2000, R86 ;  /* 0x000020002b2b1824 */ /* 0x000fe200078e0256 */
[----:B------:R-:W-:Y:S06]  /*7580*/  @P0 BRA `(.L_x_120) ;  /* 0x00000000000c0947 */ /* 0x000fec0003800000 */
[----:B-1----:R-:W-:Y:S04]  /*7590*/  SHF.L.U32 R5, R77, 0x1f, RZ ;  /* 0x0000001f4d057819 */ /* 0x002fe800000006ff */
[----:B------:R-:W1:Y:S02]  /*75a0*/  SYNCS.PHASECHK.TRANS64.TRYWAIT P0, [R92+URZ+0x40], R5 ;  /* 0x000040055c0075a7 */ /* 0x000e6400080011ff */
[----:B-1----:R-:W-:Y:S05]  /*75b0*/  @!P0 BRA `(.L_x_121) ;  /* 0x0000001400a48947 */ /* 0x002fea0003800000 */
.L_x_120:
[----:B------:R-:W-:Y:S05]  /*75c0*/  BSYNC B0 ;  /* 0x0000000000007941 */ /* 0x000fea0003800000 */
.L_x_119:
[----:B------:R-:W-:Y:S11]  /*75d0*/  ISETP.NE.AND P0, PT, R90, RZ, PT ;  /* 0x000000ff5a00720c */ /* 0x000ff60003f05270 */
[----:B------:R-:W-:Y:S02]  /*75e0*/  @!UPT UIADD3 URZ, UPT, UPT, URZ, URZ, URZ ;  /* 0x000000fffffff290 */ /* 0x000fe4000fffe0ff */
[----:B------:R2:W4:Y:S04]  /*75f0*/  @P0 LDS.128 R56, [R3] ;  /* 0x0000000003380984 */ /* 0x0005280000000c00 */
[----:B------:R2:W1:Y:S04]  /*7600*/  @P0 LDS.128 R52, [R2+0x10] ;  /* 0x0000100002340984 */ /* 0x0004680000000c00 */
[----:B------:R2:W1:Y:S04]  /*7610*/  @P0 LDS.128 R48, [R0+0x20] ;  /* 0x0000200000300984 */ /* 0x0004680000000c00 */
[----:B------:R2:W1:Y:S02]  /*7620*/  @P0 LDS.128 R44, [R43+0x30] ;  /* 0x000030002b2c0984 */ /* 0x0004640000000c00 */
.L_x_118:
[----:B------:R-:W-:Y:S05]  /*7630*/  BSYNC B1 ;  /* 0x0000000000017941 */ /* 0x000fea0003800000 */
.L_x_117:
        /* <DEDUP_REMOVED lines=21> */
.L_x_122:
[----:B------:R-:W-:Y:S01]  /*7790*/  ISETP.NE.AND P0, PT, R82, RZ, PT ;  /* 0x000000ff5200720c */ /* 0x000fe20003f05270 */
[----:B------:R-:W-:Y:S05]  /*77a0*/  WARPSYNC.ALL ;  /* 0x0000000000007948 */ /* 0x000fea0003800000 */
[----:B------:R-:W-:Y:S01]  /*77b0*/  R2UR UR4, R34 ;  /* 0x00000000220472ca */ /* 0x000fe200000e0000 */
[----:B------:R-:W-:Y:S01]  /*77c0*/  BSSY.RECONVERGENT B0, `(.L_x_123) ;  /* 0x000005c000007945 */ /* 0x000fe20003800200 */
[----:B------:R-:W-:Y:S02]  /*77d0*/  R2UR UR5, R88 ;  /* 0x00000000580572ca */ /* 0x000fe400000e0000 */
[----:B----4-:R-:W-:Y:S02]  /*77e0*/  LOP3.LUT R0, R56, 0xffffe000, RZ, 0xc0, !PT ;  /* 0xffffe00038007812 */ /* 0x010fe400078ec0ff */
[----:B------:R-:W-:Y:S02]  /*77f0*/  LOP3.LUT R2, R57, 0xffffe000, RZ, 0xc0, !PT ;  /* 0xffffe00039027812 */ /* 0x000fe400078ec0ff */
[----:B------:R-:W-:Y:S02]  /*7800*/  LOP3.LUT R3, R58, 0xffffe000, RZ, 0xc0, !PT ;  /* 0xffffe0003a037812 */ /* 0x000fe400078ec0ff */
[----:B------:R-:W-:Y:S02]  /*7810*/  LOP3.LUT R20, R59, 0xffffe000, RZ, 0xc0, !PT ;  /* 0xffffe0003b147812 */ /* 0x000fe400078ec0ff */
[----:B-1----:R-:W-:Y:S01]  /*7820*/  LOP3.LUT R21, R52, 0xffffe000, RZ, 0xc0, !PT ;  /* 0xffffe00034157812 */ /* 0x002fe200078ec0ff */
[----:B------:R-:W1:Y:S01]  /*7830*/  LDTM.x16 R4, tmem[UR4+0x30] ;  /* 0x00003004000479ee */ /* 0x000e620008240000 */
[----:B------:R-:W-:Y:S01]  /*7840*/  LOP3.LUT R36, R53, 0xffffe000, RZ, 0xc0, !PT ;  /* 0xffffe00035247812 */ /* 0x000fe200078ec0ff */
[----:B------:R-:W-:Y:S01]  /*7850*/  UIADD3 UR5, UPT, UPT, UR5, 0xd0, URZ ;  /* 0x000000d005057890 */ /* 0x000fe2000fffe0ff */
[----:B------:R-:W-:Y:S01]  /*7860*/  LOP3.LUT R37, R54, 0xffffe000, RZ, 0xc0, !PT ;  /* 0xffffe00036257812 */ /* 0x000fe200078ec0ff */
[----:B------:R-:W-:Y:S01]  /*7870*/  NOP ;  /* 0x0000000000007918 */ /* 0x000fe20000000000 */
[----:B------:R-:W-:Y:S01]  /*7880*/  LOP3.LUT R38, R55, 0xffffe000, RZ, 0xc0, !PT ;  /* 0xffffe00037267812 */ /* 0x000fe200078ec0ff */
[----:B------:R-:W-:Y:S01]  /*7890*/  UPRMT UR5, UR37, 0x654, UR5 ;  /* 0x0000065425057896 */ /* 0x000fe20008000005 */
[----:B------:R-:W-:Y:S02]  /*78a0*/  LOP3.LUT R39, R48, 0xffffe000, RZ, 0xc0, !PT ;  /* 0xffffe00030277812 */ /* 0x000fe400078ec0ff */
[----:B------:R-:W-:Y:S02]  /*78b0*/  LOP3.LUT R40, R49, 0xffffe000, RZ, 0xc0, !PT ;  /* 0xffffe00031287812 */ /* 0x000fe400078ec0ff */
[----:B------:R-:W-:Y:S02]  /*78c0*/  LOP3.LUT R41, R50, 0xffffe000, RZ, 0xc0, !PT ;  /* 0xffffe00032297812 */ /* 0x000fe400078ec0ff */
[----:B------:R-:W-:Y:S02]  /*78d0*/  LOP3.LUT R42, R51, 0xffffe000, RZ, 0xc0, !PT ;  /* 0xffffe000332a7812 */ /* 0x000fe400078ec0ff */
[----:B-1----:R-:W-:Y:S01]  /*78e0*/  SYNCS.ARRIVE.TRANS64.RED.A1T0 RZ, [UR5], RZ ;  /* 0x000000ffffff79a7 */ /* 0x002fe20008100405 */
[----:B------:R-:W-:Y:S02]  /*78f0*/  LOP3.LUT R43, R44, 0xffffe000, RZ, 0xc0, !PT ;  /* 0xffffe0002c2b7812 */ /* 0x000fe400078ec0ff */
[----:B------:R-:W-:Y:S02]  /*7900*/  LOP3.LUT R44, R45, 0xffffe000, RZ, 0xc0, !PT ;  /* 0xffffe0002d2c7812 */ /* 0x000fe400078ec0ff */
[----:B------:R-:W-:Y:S02]  /*7910*/  LOP3.LUT R45, R46, 0xffffe000, RZ, 0xc0, !PT ;  /* 0xffffe0002e2d7812 */ /* 0x000fe400078ec0ff */
[----:B------:R-:W-:Y:S01]  /*7920*/  LOP3.LUT R46, R47, 0xffffe000, RZ, 0xc0, !PT ;  /* 0xffffe0002f2e7812 */ /* 0x000fe200078ec0ff */
[C---:B------:R-:W-:Y:S01]  /*7930*/  FMUL R4, R32.reuse, R4 ;  /* 0x0000000420047220 */ /* 0x040fe20000400000 */
[C---:B------:R-:W-:Y:S01]  /*7940*/  FMUL R5, R32.reuse, R5 ;  /* 0x0000000520057220 */ /* 0x040fe20000400000 */
[C---:B------:R-:W-:Y:S01]  /*7950*/  FMUL R6, R32.reuse, R6 ;  /* 0x0000000620067220 */ /* 0x040fe20000400000 */
[C---:B------:R-:W-:Y:S01]  /*7960*/  FMUL R7, R32.reuse, R7 ;  /* 0x0000000720077220 */ /* 0x040fe20000400000 */
[C---:B------:R-:W-:Y:S01]  /*7970*/  FFMA R4, R35.reuse, R0, R4 ;  /* 0x0000000023047223 */ /* 0x040fe20000000004 */
[C---:B------:R-:W-:Y:S01]  /*7980*/  FFMA R5, R35.reuse, R2, R5 ;  /* 0x0000000223057223 */ /* 0x040fe20000000005 */
[C---:B------:R-:W-:Y:S01]  /*7990*/  FFMA R6, R35.reuse, R3, R6 ;  /* 0x0000000323067223 */ /* 0x040fe20000000006 */
[C---:B------:R-:W-:Y:S01]  /*79a0*/  FFMA R7, R35.reuse, R20, R7 ;  /* 0x0000001423077223 */ /* 0x040fe20000000007 */
[C---:B------:R-:W-:Y:S01]  /*79b0*/  FMUL R8, R32.reuse, R8 ;  /* 0x0000000820087220 */ /* 0x040fe20000400000 */
        /* <DEDUP_REMOVED lines=9> */
[----:B------:R-:W-:Y:S01]  /*7a50*/  F2FP.TF32.F32.PACK_B R7, R7 ;  /* 0x00000007ff07723e */ /* 0x000fe200024050ff */
[C---:B------:R-:W-:Y:S01]  /*7a60*/  FFMA R11, R35.reuse, R38, R11 ;  /* 0x00000026230b7223 */ /* 0x040fe2000000000b */
[C---:B------:R-:W-:Y:S01]  /*7a70*/  FMUL R12, R32.reuse, R12 ;  /* 0x0000000c200c7220 */ /* 0x040fe20000400000 */
[----:B------:R-:W-:Y:S01]  /*7a80*/  F2FP.TF32.F32.PACK_B R8, R8 ;  /* 0x00000008ff08723e */ /* 0x000fe200024050ff */
[C---:B------:R-:W-:Y:S01]  /*7a90*/  FMUL R13, R32.reuse, R13 ;  /* 0x0000000d200d7220 */ /* 0x040fe20000400000 */
[----:B------:R1:W-:Y:S01]  /*7aa0*/  STS.128 [R80+0x6000], R4 ;  /* 0x0060000450007388 */ /* 0x0003e20000000c00 */
        /* <DEDUP_REMOVED lines=8> */
[C---:B------:R-:W-:Y:S01]  /*7b30*/  FFMA R15, R35.reuse, R42, R15 ;  /* 0x0000002a230f7223 */ /* 0x040fe2000000000f */
[C---:B------:R-:W-:Y:S01]  /*7b40*/  FMUL R16, R32.reuse, R16 ;  /* 0x0000001020107220 */ /* 0x040fe20000400000 */
[----:B------:R-:W-:Y:S01]  /*7b50*/  F2FP.TF32.F32.PACK_B R12, R12 ;  /* 0x0000000cff0c723e */ /* 0x000fe200024050ff */
[----:B------:R1:W-:Y:S01]  /*7b60*/  STS.128 [R79+0x6010], R8 ;  /* 0x006010084f007388 */ /* 0x0003e20000000c00 */
[C---:B------:R-:W-:Y:S01]  /*7b70*/  FMUL R17, R32.reuse, R17 ;  /* 0x0000001120117220 */ /* 0x040fe20000400000 */
[C---:B------:R-:W-:Y:S01]  /*7b80*/  FMUL R18, R32.reuse, R18 ;  /* 0x0000001220127220 */ /* 0x040fe20000400000 */
[----:B------:R-:W-:Y:S01]  /*7b90*/  FMUL R19, R32, R19 ;  /* 0x0000001320137220 */ /* 0x000fe20000400000 */
[----:B------:R-:W-:Y:S01]  /*7ba0*/  F2FP.TF32.F32.PACK_B R13, R13 ;  /* 0x0000000dff0d723e */ /* 0x000fe200024050ff */
[C---:B------:R-:W-:Y:S01]  /*7bb0*/  FFMA R16, R35.reuse, R43, R16 ;  /* 0x0000002b23107223 */ /* 0x040fe20000000010 */
[----:B------:R-:W-:Y:S01]  /*7bc0*/  F2FP.TF32.F32.PACK_B R14, R14 ;  /* 0x0000000eff0e723e */ /* 0x000fe200024050ff */
[C---:B------:R-:W-:Y:S01]  /*7bd0*/  FFMA R17, R35.reuse, R44, R17 ;  /* 0x0000002c23117223 */ /* 0x040fe20000000011 */
[----:B------:R-:W-:Y:S01]  /*7be0*/  F2FP.TF32.F32.PACK_B R15, R15 ;  /* 0x0000000fff0f723e */ /* 0x000fe200024050ff */
[C---:B------:R-:W-:Y:S01]  /*7bf0*/  FFMA R18, R35.reuse, R45, R18 ;  /* 0x0000002d23127223 */ /* 0x040fe20000000012 */
[----:B------:R-:W-:Y:S01]  /*7c00*/  FFMA R19, R35, R46, R19 ;  /* 0x0000002e23137223 */ /* 0x000fe20000000013 */
[----:B------:R-:W-:Y:S02]  /*7c10*/  F2FP.TF32.F32.PACK_B R16, R16 ;  /* 0x00000010ff10723e */ /* 0x000fe400024050ff */
[----:B------:R1:W-:Y:S01]  /*7c20*/  STS.128 [R78+0x6020], R12 ;  /* 0x0060200c4e007388 */ /* 0x0003e20000000c00 */
[----:B------:R-:W-:Y:S02]  /*7c30*/  F2FP.TF32.F32.PACK_B R17, R17 ;  /* 0x00000011ff11723e */ /* 0x000fe400024050ff */
        /* <DEDUP_REMOVED lines=20> */
.L_x_124:
[----:B------:R-:W-:Y:S05]  /*7d80*/  BSYNC.RECONVERGENT B0 ;  /* 0x0000000000007941 */ /* 0x000fea0003800200 */
.L_x_123:
[----:B------:R-:W-:Y:S01]  /*7d90*/  BAR.SYNC.DEFER_BLOCKING 0x1, 0x80 ;  /* 0x0042000000007b1d */ /* 0x000fe20000010000 */
[----:B------:R-:W-:Y:S01]  /*7da0*/  UISETP.NE.AND UP0, UPT, UR49, -0x4, UPT ;  /* 0xfffffffc3100788c */ /* 0x000fe2000bf05270 */
[----:B------:R-:W-:Y:S08]  /*7db0*/  IADD3 R0, PT, PT, R30, 0x1, RZ ;  /* 0x000000011e007810 */ /* 0x000ff00007ffe0ff */
[----:B------:R-:W-:Y:S05]  /*7dc0*/  BRA.U !UP0, `(.L_x_125) ;  /* 0x0000000108287547 */ /* 0x000fea000b800000 */
[----:B------:R-:W-:Y:S01]  /*7dd0*/  ISETP.NE.AND P0, PT, R87, RZ, PT ;  /* 0x000000ff5700720c */ /* 0x000fe20003f05270 */
[----:B------:R-:W-:Y:S01]  /*7de0*/  IMAD.U32 R3, RZ, RZ, UR51 ;  /* 0x00000033ff037e24 */ /* 0x000fe2000f8e00ff */
[----:B------:R-:W-:Y:S01]  /*7df0*/  UIADD3 UR51, UPT, UPT, UR51, 0x1, URZ ;  /* 0x0000000133337890 */ /* 0x000fe2000fffe0ff */
[----:B------:R-:W-:Y:S03]  /*7e00*/  IMAD.U32 R2, RZ, RZ, UR37 ;  /* 0x00000025ff027e24 */ /* 0x000fe6000f8e00ff */
[----:B------:R-:W-:Y:S04]  /*7e10*/  UISETP.NE.AND UP0, UPT, UR51, 0x4, UPT ;  /* 0x000000043300788c */ /* 0x000fe8000bf05270 */
[----:B------:R-:W-:Y:S03]  /*7e20*/  USEL UR51, UR51, URZ, UP0 ;  /* 0x000000ff33337287 */ /* 0x000fe60008000000 */
[----:B------:R-:W-:Y:S05]  /*7e30*/  @P0 LEA R3, R3, UR48, 0x3 ;  /* 0x0000003003030c11 */ /* 0x000fea000f8e18ff */
[----:B------:R-:W-:Y:S05]  /*7e40*/  @P0 VIADD R3, R3, 0x60 ;  /* 0x0000006003030836 */ /* 0x000fea0000000000 */
[----:B------:R-:W-:Y:S04]  /*7e50*/  @P0 PRMT R2, R2, 0x654, R3 ;  /* 0x0000065402020816 */ /* 0x000fe80000000003 */
[----:B------:R2:W-:Y:S03]  /*7e60*/  @P0 SYNCS.ARRIVE.TRANS64.RED.A1T0 RZ, [R2+URZ], RZ ;  /* 0x000000ff02ff09a7 */ /* 0x0005e600081004ff */
.L_x_125:
[----:B------:R-:W-:Y:S01]  /*7e70*/  ISETP.NE.AND P2, PT, R83, RZ, PT ;  /* 0x000000ff5300720c */ /* 0x000fe20003f45270 */
[----:B------:R-:W-:Y:S01]  /*7e80*/  UIADD3 UR49, UPT, UPT, UR49, 0x4, URZ ;  /* 0x0000000431317890 */ /* 0x000fe2000fffe0ff */
[----:B------:R-:W-:Y:S01]  /*7e90*/  ISETP.NE.AND P0, PT, R85, 0x2, PT ;  /* 0x000000025500780c */ /* 0x000fe20003f05270 */
[----:B------:R-:W-:Y:S01]  /*7ea0*/  IMAD.IADD R20, R29, 0x1, R66 ;  /* 0x000000011d147824 */ /* 0x000fe200078e0242 */
[----:B------:R-:W-:Y:S01]  /*7eb0*/  ISETP.NE.AND P1, PT, R0, 0x4, PT ;  /* 0x000000040000780c */ /* 0x000fe20003f25270 */
[----:B------:R-:W-:Y:S01]  /*7ec0*/  IMAD.IADD R21, R31, 0x1, R68 ;  /* 0x000000011f157824 */ /* 0x000fe200078e0244 */
[----:B--2---:R-:W-:Y:S02]  /*7ed0*/  SEL R2, RZ, 0x1, P0 ;  /* 0x00000001ff027807 */ /* 0x004fe40000000000 */
[----:B------:R-:W-:Y:S02]  /*7ee0*/  SEL R3, RZ, 0x1, P1 ;  /* 0x00000001ff037807 */ /* 0x000fe40000800000 */
[----:B------:R-:W-:Y:S02]  /*7ef0*/  LOP3.LUT R75, R75, R2, RZ, 0x3c, !PT ;  /* 0x000000024b4b7212 */ /* 0x000fe400078e3cff */
[----:B------:R-:W-:Y:S02]  /*7f00*/  LOP3.LUT R76, R76, R3, RZ, 0x3c, !PT ;  /* 0x000000034c4c7212 */ /* 0x000fe400078e3cff */
[----:B------:R-:W-:Y:S02]  /*7f10*/  @P2 R2UR UR36, R74 ;  /* 0x000000004a2422ca */ /* 0x000fe400000e0000 */
[----:B------:R-:W-:Y:S02]  /*7f20*/  SEL R85, R85, RZ, P0 ;  /* 0x000000ff55557207 */ /* 0x000fe40000000000 */
[----:B------:R-:W-:Y:S01]  /*7f30*/  SEL R30, R0, RZ, P1 ;  /* 0x000000ff001e7207 */ /* 0x000fe20000800000 */
[----:B------:R-:W-:Y:S10]  /*7f40*/  @P2 BRA `(.L_x_126) ;  /* 0xffffffcc00502947 */ /* 0x000ff4000383ffff */
[----:B------:R-:W-:-:S09]  /*7f50*/  UISETP.NE.AND UP0, UPT, UR50, URZ, UPT ;  /* 0x000000ff3200728c */ /* 0x000fd2000bf05270 */
[----:B------:R-:W-:Y:S05]  /*7f60*/  BRA.U !UP0, `(.L_x_127) ;  /* 0x0000000108487547 */ /* 0x000fea000b800000 */
[----:B------:R-:W2:Y:S02]  /*7f70*/  LDCU.64 UR4, c[0x0][0x890] ;  /* 0x00011200ff0477ac */ /* 0x000ea40008000a00 */
[----:B--2---:R-:W-:-:S04]  /*7f80*/  UISETP.NE.U32.AND UP0, UPT, UR4, URZ, UPT ;  /* 0x000000ff0400728c */ /* 0x004fc8000bf05070 */
[----:B------:R-:W-:-:S09]  /*7f90*/  UISETP.NE.AND.EX UP0, UPT, UR5, URZ, UPT, UP0 ;  /* 0x000000ff0500728c */ /* 0x000fd2000bf05300 */
[----:B------:R-:W-:Y:S05]  /*7fa0*/  BRA.U UP0, `(.L_x_128) ;  /* 0x00000001000c7547 */ /* 0x000fea000b800000 */
[----:B------:R-:W-:-:S13]  /*7fb0*/  FSETP.NEU.AND P0, PT, R35, RZ, PT ;  /* 0x000000ff2300720b */ /* 0x000fda0003f0d000 */
[----:B------:R-:W-:Y:S05]  /*7fc0*/  @!P0 EXIT ;  /* 0x000000000000894d */ /* 0x000fea0003800000 */
[----:B------:R-:W-:Y:S05]  /*7fd0*/  BRA `(.L_x_127) ;  /* 0x00000000002c7947 */ /* 0x000fea0003800000 */
.L_x_128:
[----:B------:R-:W-:Y:S01]  /*7fe0*/  ISETP.NE.AND P0, PT, R84, RZ, PT ;  /* 0x000000ff5400720c */ /* 0x000fe20003f05270 */
[----:B------:R-:W-:-:S12]  /*7ff0*/  BSSY.RECONVERGENT B0, `(.L_x_127) ;  /* 0x0000009000007945 */ /* 0x000fd80003800200 */
[----:B------:R-:W-:Y:S05]  /*8000*/  @P0 BRA `(.L_x_129) ;  /* 0x0000000000140947 */ /* 0x000fea0003800000 */
[----:B------:R-:W2:Y:S02]  /*8010*/  LDCU.64 UR4, c[0x0][0x888] ;  /* 0x00011100ff0477ac */ /* 0x000ea40008000a00 */
[----:B--2---:R-:W-:-:S04]  /*8020*/  ISETP.NE.U32.AND P0, PT, RZ, UR4, PT ;  /* 0x00000004ff007c0c */ /* 0x004fc8000bf05070 */
[----:B------:R-:W-:-:S13]  /*8030*/  ISETP.NE.AND.EX P0, PT, RZ, UR5, PT, P0 ;  /* 0x00000005ff007c0c */ /* 0x000fda000bf05300 */
[----:B------:R-:W-:Y:S05]  /*8040*/  @!P0 EXIT ;  /* 0x000000000000894d */ /* 0x000fea0003800000 */
[----:B------:R-:W-:Y:S05]  /*8050*/  BRA `(.L_x_130) ;  /* 0x0000000000087947 */ /* 0x000fea0003800000 */
.L_x_129:
[----:B------:R-:W-:-:S13]  /*8060*/  FSETP.NEU.AND P0, PT, R35, RZ, PT ;  /* 0x000000ff2300720b */ /* 0x000fda0003f0d000 */
[----:B------:R-:W-:Y:S05]  /*8070*/  @!P0 EXIT ;  /* 0x000000000000894d */ /* 0x000fea0003800000 */
.L_x_130:
[----:B------:R-:W-:Y:S05]  /*8080*/  BSYNC.RECONVERGENT B0 ;  /* 0x0000000000007941 */ /* 0x000fea0003800200 */
.L_x_127:
[----:B------:R-:W-:Y:S01]  /*8090*/  ULEA UR4, UR51, UR48, 0x3 ;  /* 0x0000003033047291 */ /* 0x000fe2000f8e18ff */
[----:B------:R-:W-:-:S04]  /*80a0*/  DEPBAR.LE SB0, 0x0 ;  /* 0x000080000000791a */ /* 0x000fc80000000000 */
[----:B------:R-:W-:-:S04]  /*80b0*/  UIADD3 UR4, UPT, UPT, UR4, 0x60, URZ ;  /* 0x0000006004047890 */ /* 0x000fc8000fffe0ff */
[----:B------:R-:W-:-:S09]  /*80c0*/  UPRMT UR4, UR37, 0x654, UR4 ;  /* 0x0000065425047896 */ /* 0x000fd20008000004 */
[----:B------:R-:W-:Y:S01]  /*80d0*/  SYNCS.ARRIVE.TRANS64.RED.A1T0 RZ, [UR4], RZ ;  /* 0x000000ffffff79a7 */ /* 0x000fe20008100404 */
[----:B------:R-:W-:Y:S05]  /*80e0*/  EXIT ;  /* 0x000000000000794d */ /* 0x000fea0003800000 */
.L_x_19:
[----:B--2---:R2:W1:Y:S02]  /*80f0*/  SYNCS.PHASECHK.TRANS64.TRYWAIT P0, [R3+URZ+0x100], R2 ;  /* 0x00010002030075a7 */ /* 0x00446400080011ff */
[----:B-1----:R-:W-:Y:S05]  /*8100*/  @!P0 NANOSLEEP.SYNCS 0x989680 ;  /* 0x009896800000895d */ /* 0x002fea0003900000 */
[----:B------:R-:W1:Y:S02]  /*8110*/  @!P0 SYNCS.PHASECHK.TRANS64 P0, [R3+URZ+0x100], R2 ;  /* 0x00010002030085a7 */ /* 0x000e6400080010ff */
[----:B-1----:R-:W-:Y:S05]  /*8120*/  @!P0 BRA `(.L_x_19) ;  /* 0xfffffffc00f08947 */ /* 0x002fea000383ffff */
[----:B------:R-:W-:Y:S05]  /*8130*/  BRA `(.L_x_131) ;  /* 0xffffff94002c7947 */ /* 0x000fea000383ffff */
.L_x_22:
[----:B-1----:R-:W-:-:S07]  /*8140*/  MOV R2, UR33 ;  /* 0x0000002100027c02 */ /* 0x002fce0008000f00 */
.L_x_132:
[----:B-1----:R1:W2:Y:S02]  /*8150*/  SYNCS.PHASECHK.TRANS64.TRYWAIT P0, [R2+URZ+0x20], R5 ;  /* 0x00002005020075a7 */ /* 0x0022a400080011ff */
[----:B--2---:R-:W-:Y:S05]  /*8160*/  @!P0 NANOSLEEP.SYNCS 0x989680 ;  /* 0x009896800000895d */ /* 0x004fea0003900000 */
[----:B------:R-:W2:Y:S02]  /*8170*/  @!P0 SYNCS.PHASECHK.TRANS64 P0, [R2+URZ+0x20], R5 ;  /* 0x00002005020085a7 */ /* 0x000ea400080010ff */
[----:B--2---:R-:W-:Y:S05]  /*8180*/  @!P0 BRA `(.L_x_132) ;  /* 0xfffffffc00f08947 */ /* 0x004fea000383ffff */
[----:B------:R-:W-:Y:S05]  /*8190*/  BRA `(.L_x_21) ;  /* 0xffffff94007c7947 */ /* 0x000fea000383ffff */
.L_x_28:
[----:B-1----:R-:W-:-:S07]  /*81a0*/  MOV R2, UR17 ;  /* 0x0000001100027c02 */ /* 0x002fce0008000f00 */
.L_x_133:
[----:B-1----:R1:W2:Y:S02]  /*81b0*/  SYNCS.PHASECHK.TRANS64.TRYWAIT P0, [R2+URZ+0x20], R5 ;  /* 0x00002005020075a7 */ /* 0x0022a400080011ff */
[----:B--2---:R-:W-:Y:S05]  /*81c0*/  @!P0 NANOSLEEP.SYNCS 0x989680 ;  /* 0x009896800000895d */ /* 0x004fea0003900000 */
[----:B------:R-:W2:Y:S02]  /*81d0*/  @!P0 SYNCS.PHASECHK.TRANS64 P0, [R2+URZ+0x20], R5 ;  /* 0x00002005020085a7 */ /* 0x000ea400080010ff */
[----:B--2---:R-:W-:Y:S05]  /*81e0*/  @!P0 BRA `(.L_x_133) ;  /* 0xfffffffc00f08947 */ /* 0x004fea000383ffff */
[----:B------:R-:W-:Y:S05]  /*81f0*/  BRA `(.L_x_27) ;  /* 0xffffff9800247947 */ /* 0x000fea000383ffff */
.L_x_32:
[----:B-1----:R1:W2:Y:S02]  /*8200*/  SYNCS.PHASECHK.TRANS64.TRYWAIT P0, [R2+URZ+0x90], R3 ;  /* 0x00009003020075a7 */ /* 0x0022a400080011ff */
[----:B--2---:R-:W-:Y:S05]  /*8210*/  @!P0 NANOSLEEP.SYNCS 0x989680 ;  /* 0x009896800000895d */ /* 0x004fea0003900000 */
[----:B------:R-:W2:Y:S02]  /*8220*/  @!P0 SYNCS.PHASECHK.TRANS64 P0, [R2+URZ+0x90], R3 ;  /* 0x00009003020085a7 */ /* 0x000ea400080010ff */
[----:B--2---:R-:W-:Y:S05]  /*8230*/  @!P0 BRA `(.L_x_32) ;  /* 0xfffffffc00f08947 */ /* 0x004fea000383ffff */
[----:B------:R-:W-:Y:S05]  /*8240*/  BRA `(.L_x_134) ;  /* 0xffffff9800b47947 */ /* 0x000fea000383ffff */
.L_x_36:
[----:B----4-:R-:W-:-:S07]  /*8250*/  MOV R0, UR5 ;  /* 0x0000000500007c02 */ /* 0x010fce0008000f00 */
.L_x_135:
[----:B-1----:R1:W2:Y:S02]  /*8260*/  SYNCS.PHASECHK.TRANS64.TRYWAIT P0, [R0+URZ], R3 ;  /* 0x00000003000075a7 */ /* 0x0022a400080011ff */
[----:B--2---:R-:W-:Y:S05]  /*8270*/  @!P0 NANOSLEEP.SYNCS 0x989680 ;  /* 0x009896800000895d */ /* 0x004fea0003900000 */
[----:B------:R-:W2:Y:S02]  /*8280*/  @!P0 SYNCS.PHASECHK.TRANS64 P0, [R0+URZ], R3 ;  /* 0x00000003000085a7 */ /* 0x000ea400080010ff */
[----:B--2---:R-:W-:Y:S05]  /*8290*/  @!P0 BRA `(.L_x_135) ;  /* 0xfffffffc00f08947 */ /* 0x004fea000383ffff */
[----:B------:R-:W-:Y:S05]  /*82a0*/  BRA `(.L_x_136) ;  /* 0xffffffa000247947 */ /* 0x000fea000383ffff */
.L_x_37:
[----:B----4-:R-:W-:-:S07]  /*82b0*/  MOV R0, UR5 ;  /* 0x0000000500007c02 */ /* 0x010fce0008000f00 */
.L_x_137:
[----:B-1----:R1:W2:Y:S02]  /*82c0*/  SYNCS.PHASECHK.TRANS64.TRYWAIT P0, [R0+URZ], R3 ;  /* 0x00000003000075a7 */ /* 0x0022a400080011ff */
[----:B--2---:R-:W-:Y:S05]  /*82d0*/  @!P0 NANOSLEEP.SYNCS 0x989680 ;  /* 0x009896800000895d */ /* 0x004fea0003900000 */
[----:B------:R-:W2:Y:S02]  /*82e0*/  @!P0 SYNCS.PHASECHK.TRANS64 P0, [R0+URZ], R3 ;  /* 0x00000003000085a7 */ /* 0x000ea400080010ff */
[----:B--2---:R-:W-:Y:S05]  /*82f0*/  @!P0 BRA `(.L_x_137) ;  /* 0xfffffffc00f08947 */ /* 0x004fea000383ffff */
[----:B------:R-:W-:Y:S05]  /*8300*/  BRA `(.L_x_138) ;  /* 0xffffffa000307947 */ /* 0x000fea000383ffff */
.L_x_38:
[----:B----4-:R-:W-:-:S07]  /*8310*/  MOV R0, UR5 ;  /* 0x0000000500007c02 */ /* 0x010fce0008000f00 */
.L_x_139:
[----:B-1----:R1:W2:Y:S02]  /*8320*/  SYNCS.PHASECHK.TRANS64.TRYWAIT P0, [R0+URZ], R3 ;  /* 0x00000003000075a7 */ /* 0x0022a400080011ff */
[----:B--2---:R-:W-:Y:S05]  /*8330*/  @!P0 NANOSLEEP.SYNCS 0x989680 ;  /* 0x009896800000895d */ /* 0x004fea0003900000 */
[----:B------:R-:W2:Y:S02]  /*8340*/  @!P0 SYNCS.PHASECHK.TRANS64 P0, [R0+URZ], R3 ;  /* 0x00000003000085a7 */ /* 0x000ea400080010ff */
[----:B--2---:R-:W-:Y:S05]  /*8350*/  @!P0 BRA `(.L_x_139) ;  /* 0xfffffffc00f08947 */ /* 0x004fea000383ffff */
[----:B------:R-:W-:Y:S05]  /*8360*/  BRA `(.L_x_140) ;  /* 0xffffffa0003c7947 */ /* 0x000fea000383ffff */
.L_x_41:
[----:B-1----:R1:W2:Y:S02]  /*8370*/  SYNCS.PHASECHK.TRANS64.TRYWAIT P0, [R0+URZ+0xf0], R5 ;  /* 0x0000f005000075a7 */ /* 0x0022a400080011ff */
[----:B--2---:R-:W-:Y:S05]  /*8380*/  @!P0 NANOSLEEP.SYNCS 0x989680 ;  /* 0x009896800000895d */ /* 0x004fea0003900000 */
[----:B------:R-:W2:Y:S02]  /*8390*/  @!P0 SYNCS.PHASECHK.TRANS64 P0, [R0+URZ+0xf0], R5 ;  /* 0x0000f005000085a7 */ /* 0x000ea400080010ff */
[----:B--2---:R-:W-:Y:S05]  /*83a0*/  @!P0 BRA `(.L_x_41) ;  /* 0xfffffffc00f08947 */ /* 0x004fea000383ffff */
[----:B------:R-:W-:Y:S05]  /*83b0*/  BRA `(.L_x_141) ;  /* 0xffffffa000987947 */ /* 0x000fea000383ffff */
.L_x_42:
[----:B------:R-:W-:-:S07]  /*83c0*/  MOV R0, UR5 ;  /* 0x0000000500007c02 */ /* 0x000fce0008000f00 */
.L_x_142:
[----:B-1----:R1:W2:Y:S02]  /*83d0*/  SYNCS.PHASECHK.TRANS64.TRYWAIT P0, [R0+URZ+0xa0], R5 ;  /* 0x0000a005000075a7 */ /* 0x0022a400080011ff */
[----:B--2---:R-:W-:Y:S05]  /*83e0*/  @!P0 NANOSLEEP.SYNCS 0x989680 ;  /* 0x009896800000895d */ /* 0x004fea0003900000 */
[----:B------:R-:W2:Y:S02]  /*83f0*/  @!P0 SYNCS.PHASECHK.TRANS64 P0, [R0+URZ+0xa0], R5 ;  /* 0x0000a005000085a7 */ /* 0x000ea400080010ff */
[----:B--2---:R-:W-:Y:S05]  /*8400*/  @!P0 BRA `(.L_x_142) ;  /* 0xfffffffc00f08947 */ /* 0x004fea000383ffff */
[----:B------:R-:W-:Y:S05]  /*8410*/  BRA `(.L_x_143) ;  /* 0xffffffa000a87947 */ /* 0x000fea000383ffff */
.L_x_43:
[----:B-1----:R1:W2:Y:S02]  /*8420*/  SYNCS.PHASECHK.TRANS64.TRYWAIT P1, [R0+URZ+0x90], R5 ;  /* 0x00009005000075a7 */ /* 0x0022a400080211ff */
[----:B--2---:R-:W-:Y:S05]  /*8430*/  @!P1 NANOSLEEP.SYNCS 0x989680 ;  /* 0x009896800000995d */ /* 0x004fea0003900000 */
[----:B------:R-:W2:Y:S02]  /*8440*/  @!P1 SYNCS.PHASECHK.TRANS64 P1, [R0+URZ+0x90], R5 ;  /* 0x00009005000095a7 */ /* 0x000ea400080210ff */
[----:B--2---:R-:W-:Y:S05]  /*8450*/  @!P1 BRA `(.L_x_43) ;  /* 0xfffffffc00f09947 */ /* 0x004fea000383ffff */
[----:B------:R-:W-:Y:S05]  /*8460*/  BRA `(.L_x_144) ;  /* 0xffffffa000d87947 */ /* 0x000fea000383ffff */
.L_x_46:
[----:B------:R-:W-:-:S07]  /*8470*/  MOV R0, UR5 ;  /* 0x0000000500007c02 */ /* 0x000fce0008000f00 */
.L_x_145:
[----:B-1----:R1:W2:Y:S02]  /*8480*/  SYNCS.PHASECHK.TRANS64.TRYWAIT P0, [R0+URZ+0xa0], R3 ;  /* 0x0000a003000075a7 */ /* 0x0022a400080011ff */
[----:B--2---:R-:W-:Y:S05]  /*8490*/  @!P0 NANOSLEEP.SYNCS 0x989680 ;  /* 0x009896800000895d */ /* 0x004fea0003900000 */
[----:B------:R-:W2:Y:S02]  /*84a0*/  @!P0 SYNCS.PHASECHK.TRANS64 P0, [R0+URZ+0xa0], R3 ;  /* 0x0000a003000085a7 */ /* 0x000ea400080010ff */
[----:B--2---:R-:W-:Y:S05]  /*84b0*/  @!P0 BRA `(.L_x_145) ;  /* 0xfffffffc00f08947 */ /* 0x004fea000383ffff */
[----:B------:R-:W-:Y:S05]  /*84c0*/  BRA `(.L_x_45) ;  /* 0xffffffa4002c7947 */ /* 0x000fea000383ffff */
.L_x_53:
[----:B-1----:R1:W2:Y:S02]  /*84d0*/  SYNCS.PHASECHK.TRANS64.TRYWAIT P1, [R0+URZ+0x90], R5 ;  /* 0x00009005000075a7 */ /* 0x0022a400080211ff */
[----:B--2---:R-:W-:Y:S05]  /*84e0*/  @!P1 NANOSLEEP.SYNCS 0x989680 ;  /* 0x009896800000995d */ /* 0x004fea0003900000 */
[----:B------:R-:W2:Y:S02]  /*84f0*/  @!P1 SYNCS.PHASECHK.TRANS64 P1, [R0+URZ+0x90], R5 ;  /* 0x00009005000095a7 */ /* 0x000ea400080210ff */
[----:B--2---:R-:W-:Y:S05]  /*8500*/  @!P1 BRA `(.L_x_53) ;  /* 0xfffffffc00f09947 */ /* 0x004fea000383ffff */
[----:B------:R-:W-:Y:S05]  /*8510*/  BRA `(.L_x_146) ;  /* 0xffffffa8009c7947 */ /* 0x000fea000383ffff */
.L_x_54:
[----:B------:R-:W-:-:S07]  /*8520*/  MOV R3, UR7 ;  /* 0x0000000700037c02 */ /* 0x000fce0008000f00 */
.L_x_147:
[----:B-1----:R1:W2:Y:S02]  /*8530*/  SYNCS.PHASECHK.TRANS64.TRYWAIT P0, [R3+URZ+0xd0], R0 ;  /* 0x0000d000030075a7 */ /* 0x0022a400080011ff */
[----:B--2---:R-:W-:Y:S05]  /*8540*/  @!P0 NANOSLEEP.SYNCS 0x989680 ;  /* 0x009896800000895d */ /* 0x004fea0003900000 */
[----:B------:R-:W2:Y:S02]  /*8550*/  @!P0 SYNCS.PHASECHK.TRANS64 P0, [R3+URZ+0xd0], R0 ;  /* 0x0000d000030085a7 */ /* 0x000ea400080010ff */
[----:B--2---:R-:W-:Y:S05]  /*8560*/  @!P0 BRA `(.L_x_147) ;  /* 0xfffffffc00f08947 */ /* 0x004fea000383ffff */
[----:B------:R-:W-:Y:S05]  /*8570*/  BRA `(.L_x_148) ;  /* 0xffffffa800d47947 */ /* 0x000fea000383ffff */
.L_x_57:
[----:B------:R-:W-:Y:S07]  /*8580*/  MOV R0, UR6 ;  /* 0x0000000600007c02 */ /* 0x000fee0008000f00 */
.L_x_149:
[----:B-1----:R1:W2:Y:S02]  /*8590*/  SYNCS.PHASECHK.TRANS64.TRYWAIT P0, [R0+URZ], R3 ;  /* 0x00000003000075a7 */ /* 0x0022a400080011ff */
[----:B--2---:R-:W-:Y:S05]  /*85a0*/  @!P0 NANOSLEEP.SYNCS 0x989680 ;  /* 0x009896800000895d */ /* 0x004fea0003900000 */
[----:B------:R-:W2:Y:S02]  /*85b0*/  @!P0 SYNCS.PHASECHK.TRANS64 P0, [R0+URZ], R3 ;  /* 0x00000003000085a7 */ /* 0x000ea400080010ff */
[----:B--2---:R-:W-:Y:S05]  /*85c0*/  @!P0 BRA `(.L_x_149) ;  /* 0xfffffffc00f08947 */ /* 0x004fea000383ffff */
[----:B------:R-:W-:Y:S05]  /*85d0*/  BRA `(.L_x_56) ;  /* 0xffffffa800f07947 */ /* 0x000fea000383ffff */
.L_x_60:
[----:B------:R-:W-:-:S07]  /*85e0*/  MOV R0, UR6 ;  /* 0x0000000600007c02 */ /* 0x000fce0008000f00 */
.L_x_150:
[----:B--2---:R2:W4:Y:S02]  /*85f0*/  SYNCS.PHASECHK.TRANS64.TRYWAIT P0, [R0+URZ], R3 ;  /* 0x00000003000075a7 */ /* 0x00452400080011ff */
[----:B----4-:R-:W-:Y:S05]  /*8600*/  @!P0 NANOSLEEP.SYNCS 0x989680 ;  /* 0x009896800000895d */ /* 0x010fea0003900000 */
[----:B------:R-:W4:Y:S02]  /*8610*/  @!P0 SYNCS.PHASECHK.TRANS64 P0, [R0+URZ], R3 ;  /* 0x00000003000085a7 */ /* 0x000f2400080010ff */
[----:B----4-:R-:W-:Y:S05]  /*8620*/  @!P0 BRA `(.L_x_150) ;  /* 0xfffffffc00f08947 */ /* 0x010fea000383ffff */
[----:B------:R-:W-:Y:S05]  /*8630*/  BRA `(.L_x_151) ;  /* 0xffffffac00cc7947 */ /* 0x000fea000383ffff */
.L_x_61:
[----:B------:R-:W-:-:S07]  /*8640*/  MOV R0, UR6 ;  /* 0x0000000600007c02 */ /* 0x000fce0008000f00 */
.L_x_152:
[----:B-1----:R1:W2:Y:S02]  /*8650*/  SYNCS.PHASECHK.TRANS64.TRYWAIT P0, [R0+URZ], R3 ;  /* 0x00000003000075a7 */ /* 0x0022a400080011ff */
[----:B--2---:R-:W-:Y:S05]  /*8660*/  @!P0 NANOSLEEP.SYNCS 0x989680 ;  /* 0x009896800000895d */ /* 0x004fea0003900000 */
[----:B------:R-:W2:Y:S02]  /*8670*/  @!P0 SYNCS.PHASECHK.TRANS64 P0, [R0+URZ], R3 ;  /* 0x00000003000085a7 */ /* 0x000ea400080010ff */
[----:B--2---:R-:W-:Y:S05]  /*8680*/  @!P0 BRA `(.L_x_152) ;  /* 0xfffffffc00f08947 */ /* 0x004fea000383ffff */
[----:B------:R-:W-:Y:S05]  /*8690*/  BRA `(.L_x_153) ;  /* 0xffffffac00d87947 */ /* 0x000fea000383ffff */
.L_x_62:
[----:B------:R-:W-:-:S07]  /*86a0*/  MOV R0, UR6 ;  /* 0x0000000600007c02 */ /* 0x000fce0008000f00 */
.L_x_154:
[----:B-1----:R1:W2:Y:S02]  /*86b0*/  SYNCS.PHASECHK.TRANS64.TRYWAIT P0, [R0+URZ], R3 ;  /* 0x00000003000075a7 */ /* 0x0022a400080011ff */
[----:B--2---:R-:W-:Y:S05]  /*86c0*/  @!P0 NANOSLEEP.SYNCS 0x989680 ;  /* 0x009896800000895d */ /* 0x004fea0003900000 */
[----:B------:R-:W2:Y:S02]  /*86d0*/  @!P0 SYNCS.PHASECHK.TRANS64 P0, [R0+URZ], R3 ;  /* 0x00000003000085a7 */ /* 0x000ea400080010ff */
[----:B--2---:R-:W-:Y:S05]  /*86e0*/  @!P0 BRA `(.L_x_154) ;  /* 0xfffffffc00f08947 */ /* 0x004fea000383ffff */
[----:B------:R-:W-:Y:S05]  /*86f0*/  BRA `(.L_x_155) ;  /* 0xffffffac00e47947 */ /* 0x000fea000383ffff */
.L_x_63:
[----:B------:R-:W-:-:S07]  /*8700*/  MOV R0, UR7 ;  /* 0x0000000700007c02 */ /* 0x000fce0008000f00 */
.L_x_156:
[----:B-1----:R1:W2:Y:S02]  /*8710*/  SYNCS.PHASECHK.TRANS64.TRYWAIT P0, [R0+URZ], R3 ;  /* 0x00000003000075a7 */ /* 0x0022a400080011ff */
[----:B--2---:R-:W-:Y:S05]  /*8720*/  @!P0 NANOSLEEP.SYNCS 0x989680 ;  /* 0x009896800000895d */ /* 0x004fea0003900000 */
[----:B------:R-:W2:Y:S02]  /*8730*/  @!P0 SYNCS.PHASECHK.TRANS64 P0, [R0+URZ], R3 ;  /* 0x00000003000085a7 */ /* 0x000ea400080010ff */
[----:B--2---:R-:W-:Y:S05]  /*8740*/  @!P0 BRA `(.L_x_156) ;  /* 0xfffffffc00f08947 */ /* 0x004fea000383ffff */
[----:B------:R-:W-:Y:S05]  /*8750*/  BRA `(.L_x_157) ;  /* 0xffffffac00f07947 */ /* 0x000fea000383ffff */
.L_x_68:
[----:B--2---:R2:W3:Y:S02]  /*8760*/  SYNCS.PHASECHK.TRANS64.TRYWAIT P0, [R0+URZ+0x90], R3 ;  /* 0x00009003000075a7 */ /* 0x0044e400080011ff */
[----:B---3--:R-:W-:Y:S05]  /*8770*/  @!P0 NANOSLEEP.SYNCS 0x989680 ;  /* 0x009896800000895d */ /* 0x008fea0003900000 */
[----:B------:R-:W3:Y:S02]  /*8780*/  @!P0 SYNCS.PHASECHK.TRANS64 P0, [R0+URZ+0x90], R3 ;  /* 0x00009003000085a7 */ /* 0x000ee400080010ff */
[----:B---3--:R-:W-:Y:S05]  /*8790*/  @!P0 BRA `(.L_x_68) ;  /* 0xfffffffc00f08947 */ /* 0x008fea000383ffff */
[----:B------:R-:W-:Y:S05]  /*87a0*/  BRA `(.L_x_158) ;  /* 0xffffffb000fc7947 */ /* 0x000fea000383ffff */
.L_x_71:
[----:B------:R-:W-:Y:S07]  /*87b0*/  MOV R0, UR7 ;  /* 0x0000000700007c02 */ /* 0x000fee0008000f00 */
.L_x_159:
[----:B--2---:R2:W3:Y:S02]  /*87c0*/  SYNCS.PHASECHK.TRANS64.TRYWAIT P0, [R0+URZ+0x88], R3 ;  /* 0x00008803000075a7 */ /* 0x0044e400080011ff */
[----:B---3--:R-:W-:Y:S05]  /*87d0*/  @!P0 NANOSLEEP.SYNCS 0x989680 ;  /* 0x009896800000895d */ /* 0x008fea0003900000 */
[----:B------:R-:W3:Y:S02]  /*87e0*/  @!P0 SYNCS.PHASECHK.TRANS64 P0, [R0+URZ+0x88], R3 ;  /* 0x00008803000085a7 */ /* 0x000ee400080010ff */
[----:B---3--:R-:W-:Y:S05]  /*87f0*/  @!P0 BRA `(.L_x_159) ;  /* 0xfffffffc00f08947 */ /* 0x008fea000383ffff */
[----:B------:R-:W-:Y:S05]  /*8800*/  BRA `(.L_x_70) ;  /* 0xffffffb400dc7947 */ /* 0x000fea000383ffff */
.L_x_74:
[----:B------:R-:W-:Y:S07]  /*8810*/  MOV R3, UR7 ;  /* 0x0000000700037c02 */ /* 0x000fee0008000f00 */
.L_x_160:
[----:B-1----:R1:W2:Y:S02]  /*8820*/  SYNCS.PHASECHK.TRANS64.TRYWAIT P0, [R3+URZ+0x60], R12 ;  /* 0x0000600c030075a7 */ /* 0x0022a400080011ff */
[----:B--2---:R-:W-:Y:S05]  /*8830*/  @!P0 NANOSLEEP.SYNCS 0x989680 ;  /* 0x009896800000895d */ /* 0x004fea0003900000 */
[----:B------:R-:W2:Y:S02]  /*8840*/  @!P0 SYNCS.PHASECHK.TRANS64 P0, [R3+URZ+0x60], R12 ;  /* 0x0000600c030085a7 */ /* 0x000ea400080010ff */
[----:B--2---:R-:W-:Y:S05]  /*8850*/  @!P0 BRA `(.L_x_160) ;  /* 0xfffffffc00f08947 */ /* 0x004fea000383ffff */
[----:B------:R-:W-:Y:S05]  /*8860*/  BRA `(.L_x_161) ;  /* 0xffffffb800547947 */ /* 0x000fea000383ffff */
.L_x_75:
[----:B-1----:R-:W-:Y:S07]  /*8870*/  MOV R3, UR7 ;  /* 0x0000000700037c02 */ /* 0x002fee0008000f00 */
.L_x_162:
[----:B-1----:R1:W2:Y:S02]  /*8880*/  SYNCS.PHASECHK.TRANS64.TRYWAIT P0, [R3+URZ+0x68], R12 ;  /* 0x0000680c030075a7 */ /* 0x0022a400080011ff */
[----:B--2---:R-:W-:Y:S05]  /*8890*/  @!P0 NANOSLEEP.SYNCS 0x989680 ;  /* 0x009896800000895d */ /* 0x004fea0003900000 */
[----:B------:R-:W2:Y:S02]  /*88a0*/  @!P0 SYNCS.PHASECHK.TRANS64 P0, [R3+URZ+0x68], R12 ;  /* 0x0000680c030085a7 */ /* 0x000ea400080010ff */
[----:B--2---:R-:W-:Y:S05]  /*88b0*/  @!P0 BRA `(.L_x_162) ;  /* 0xfffffffc00f08947 */ /* 0x004fea000383ffff */
[----:B------:R-:W-:Y:S05]  /*88c0*/  BRA `(.L_x_163) ;  /* 0xffffffb800907947 */ /* 0x000fea000383ffff */
.L_x_76:
[----:B-1----:R-:W-:Y:S07]  /*88d0*/  MOV R3, UR7 ;  /* 0x0000000700037c02 */ /* 0x002fee0008000f00 */
.L_x_164:
[----:B-1----:R1:W2:Y:S02]  /*88e0*/  SYNCS.PHASECHK.TRANS64.TRYWAIT P0, [R3+URZ+0x70], R12 ;  /* 0x0000700c030075a7 */ /* 0x0022a400080011ff */
[----:B--2---:R-:W-:Y:S05]  /*88f0*/  @!P0 NANOSLEEP.SYNCS 0x989680 ;  /* 0x009896800000895d */ /* 0x004fea0003900000 */
[----:B------:R-:W2:Y:S02]  /*8900*/  @!P0 SYNCS.PHASECHK.TRANS64 P0, [R3+URZ+0x70], R12 ;  /* 0x0000700c030085a7 */ /* 0x000ea400080010ff */
[----:B--2---:R-:W-:Y:S05]  /*8910*/  @!P0 BRA `(.L_x_164) ;  /* 0xfffffffc00f08947 */ /* 0x004fea000383ffff */
[----:B------:R-:W-:Y:S05]  /*8920*/  BRA `(.L_x_165) ;  /* 0xffffffb800d87947 */ /* 0x000fea000383ffff */
.L_x_77:
[----:B------:R-:W-:Y:S07]  /*8930*/  MOV R3, UR7 ;  /* 0x0000000700037c02 */ /* 0x000fee0008000f00 */
.L_x_166:
[----:B-1----:R1:W2:Y:S02]  /*8940*/  SYNCS.PHASECHK.TRANS64.TRYWAIT P0, [R3+URZ+0x78], R12 ;  /* 0x0000780c030075a7 */ /* 0x0022a400080011ff */
[----:B--2---:R-:W-:Y:S05]  /*8950*/  @!P0 NANOSLEEP.SYNCS 0x989680 ;  /* 0x009896800000895d */ /* 0x004fea0003900000 */
[----:B------:R-:W2:Y:S02]  /*8960*/  @!P0 SYNCS.PHASECHK.TRANS64 P0, [R3+URZ+0x78], R12 ;  /* 0x0000780c030085a7 */ /* 0x000ea400080010ff */
[----:B--2---:R-:W-:Y:S05]  /*8970*/  @!P0 BRA `(.L_x_166) ;  /* 0xfffffffc00f08947 */ /* 0x004fea000383ffff */
[----:B------:R-:W-:Y:S05]  /*8980*/  BRA `(.L_x_167) ;  /* 0xffffffbc00607947 */ /* 0x000fea000383ffff */
.L_x_79:
[----:B------:R-:W-:-:S07]  /*8990*/  MOV R0, UR7 ;  /* 0x0000000700007c02 */ /* 0x000fce0008000f00 */
.L_x_168:
[----:B-1----:R1:W3:Y:S02]  /*89a0*/  SYNCS.PHASECHK.TRANS64.TRYWAIT P0, [R0+URZ+0x60], R3 ;  /* 0x00006003000075a7 */ /* 0x0022e400080011ff */
[----:B---3--:R-:W-:Y:S05]  /*89b0*/  @!P0 NANOSLEEP.SYNCS 0x989680 ;  /* 0x009896800000895d */ /* 0x008fea0003900000 */
[----:B------:R-:W3:Y:S02]  /*89c0*/  @!P0 SYNCS.PHASECHK.TRANS64 P0, [R0+URZ+0x60], R3 ;  /* 0x00006003000085a7 */ /* 0x000ee400080010ff */
[----:B---3--:R-:W-:Y:S05]  /*89d0*/  @!P0 BRA `(.L_x_168) ;  /* 0xfffffffc00f08947 */ /* 0x008fea000383ffff */
[----:B------:R-:W-:Y:S05]  /*89e0*/  BRA `(.L_x_169) ;  /* 0xffffffbc00d07947 */ /* 0x000fea000383ffff */
.L_x_80:
[----:B-1----:R-:W-:-:S07]  /*89f0*/  MOV R0, UR7 ;  /* 0x0000000700007c02 */ /* 0x002fce0008000f00 */
.L_x_170:
[----:B-1----:R1:W3:Y:S02]  /*8a00*/  SYNCS.PHASECHK.TRANS64.TRYWAIT P0, [R0+URZ+0x68], R3 ;  /* 0x00006803000075a7 */ /* 0x0022e400080011ff */
[----:B---3--:R-:W-:Y:S05]  /*8a10*/  @!P0 NANOSLEEP.SYNCS 0x989680 ;  /* 0x009896800000895d */ /* 0x008fea0003900000 */
[----:B------:R-:W3:Y:S02]  /*8a20*/  @!P0 SYNCS.PHASECHK.TRANS64 P0, [R0+URZ+0x68], R3 ;  /* 0x00006803000085a7 */ /* 0x000ee400080010ff */
[----:B---3--:R-:W-:Y:S05]  /*8a30*/  @!P0 BRA `(.L_x_170) ;  /* 0xfffffffc00f08947 */ /* 0x008fea000383ffff */
[----:B------:R-:W-:Y:S05]  /*8a40*/  BRA `(.L_x_171) ;  /* 0xffffffbc00c07947 */ /* 0x000fea000383ffff */
.L_x_81:
[----:B-1----:R-:W-:-:S07]  /*8a50*/  MOV R0, UR7 ;  /* 0x0000000700007c02 */ /* 0x002fce0008000f00 */
.L_x_172:
[----:B-1----:R1:W3:Y:S02]  /*8a60*/  SYNCS.PHASECHK.TRANS64.TRYWAIT P0, [R0+URZ+0x70], R3 ;  /* 0x00007003000075a7 */ /* 0x0022e400080011ff */
[----:B---3--:R-:W-:Y:S05]  /*8a70*/  @!P0 NANOSLEEP.SYNCS 0x989680 ;  /* 0x009896800000895d */ /* 0x008fea0003900000 */
[----:B------:R-:W3:Y:S02]  /*8a80*/  @!P0 SYNCS.PHASECHK.TRANS64 P0, [R0+URZ+0x70], R3 ;  /* 0x00007003000085a7 */ /* 0x000ee400080010ff */
[----:B---3--:R-:W-:Y:S05]  /*8a90*/  @!P0 BRA `(.L_x_172) ;  /* 0xfffffffc00f08947 */ /* 0x008fea000383ffff */
[----:B------:R-:W-:Y:S05]  /*8aa0*/  BRA `(.L_x_173) ;  /* 0xffffffbc00b07947 */ /* 0x000fea000383ffff */
.L_x_83:
[----:B--2---:R2:W4:Y:S02]  /*8ab0*/  SYNCS.PHASECHK.TRANS64.TRYWAIT P0, [R0+URZ+0x90], R3 ;  /* 0x00009003000075a7 */ /* 0x00452400080011ff */
[----:B----4-:R-:W-:Y:S05]  /*8ac0*/  @!P0 NANOSLEEP.SYNCS 0x989680 ;  /* 0x009896800000895d */ /* 0x010fea0003900000 */
[----:B------:R-:W4:Y:S02]  /*8ad0*/  @!P0 SYNCS.PHASECHK.TRANS64 P0, [R0+URZ+0x90], R3 ;  /* 0x00009003000085a7 */ /* 0x000f2400080010ff */
[----:B----4-:R-:W-:Y:S05]  /*8ae0*/  @!P0 BRA `(.L_x_83) ;  /* 0xfffffffc00f08947 */ /* 0x010fea000383ffff */
[----:B------:R-:W-:Y:S05]  /*8af0*/  BRA `(.L_x_174) ;  /* 0xffffffc000787947 */ /* 0x000fea000383ffff */
.L_x_94:
[----:B-1----:R-:W-:Y:S04]  /*8b00*/  MOV R0, UR48 ;  /* 0x0000003000007c02 */ /* 0x002fe80008000f00 */
[----:B------:R1:W3:Y:S03]  /*8b10*/  SYNCS.PHASECHK.TRANS64.TRYWAIT P1, [R0+URZ+0x40], R5 ;  /* 0x00004005000075a7 */ /* 0x0002e600080211ff */
[----:B---3--:R-:W-:Y:S05]  /*8b20*/  @!P1 NANOSLEEP.SYNCS 0x989680 ;  /* 0x009896800000995d */ /* 0x008fea0003900000 */
[----:B------:R-:W3:Y:S02]  /*8b30*/  @!P1 SYNCS.PHASECHK.TRANS64 P1, [R0+URZ+0x40], R5 ;  /* 0x00004005000095a7 */ /* 0x000ee400080210ff */
[----:B---3--:R-:W-:Y:S05]  /*8b40*/  @!P1 BRA `(.L_x_94) ;  /* 0xfffffffc00ec9947 */ /* 0x008fea000383ffff */
[----:B------:R-:W-:Y:S05]  /*8b50*/  BRA `(.L_x_93) ;  /* 0xffffffcc00847947 */ /* 0x000fea000383ffff */
.L_x_96:
[----:B-1----:R1:W4:Y:S02]  /*8b60*/  SYNCS.PHASECHK.TRANS64.TRYWAIT P0, [R88+URZ+0xb0], R3 ;  /* 0x0000b003580075a7 */ /* 0x00232400080011ff */
[----:B----4-:R-:W-:Y:S05]  /*8b70*/  @!P0 NANOSLEEP.SYNCS 0x989680 ;  /* 0x009896800000895d */ /* 0x010fea0003900000 */
[----:B------:R-:W4:Y:S02]  /*8b80*/  @!P0 SYNCS.PHASECHK.TRANS64 P0, [R88+URZ+0xb0], R3 ;  /* 0x0000b003580085a7 */ /* 0x000f2400080010ff */
[----:B----4-:R-:W-:Y:S05]  /*8b90*/  @!P0 BRA `(.L_x_96) ;  /* 0xfffffffc00f08947 */ /* 0x010fea000383ffff */
[----:B------:R-:W-:Y:S05]  /*8ba0*/  BRA `(.L_x_95) ;  /* 0xffffffcc00ac7947 */ /* 0x000fea000383ffff */
.L_x_105:
[----:B-1----:R1:W2:Y:S02]  /*8bb0*/  SYNCS.PHASECHK.TRANS64.TRYWAIT P0, [R3+URZ+0x40], R0 ;  /* 0x00004000030075a7 */ /* 0x0022a400080011ff */
[----:B--2---:R-:W-:Y:S05]  /*8bc0*/  @!P0 NANOSLEEP.SYNCS 0x989680 ;  /* 0x009896800000895d */ /* 0x004fea0003900000 */
[----:B------:R-:W2:Y:S02]  /*8bd0*/  @!P0 SYNCS.PHASECHK.TRANS64 P0, [R3+URZ+0x40], R0 ;  /* 0x00004000030085a7 */ /* 0x000ea400080010ff */
[----:B--2---:R-:W-:Y:S05]  /*8be0*/  @!P0 BRA `(.L_x_105) ;  /* 0xfffffffc00f08947 */ /* 0x004fea000383ffff */
[----:B------:R-:W-:Y:S05]  /*8bf0*/  BRA `(.L_x_104) ;  /* 0xffffffd400c87947 */ /* 0x000fea000383ffff */
.L_x_113:
[----:B-1----:R1:W2:Y:S02]  /*8c00*/  SYNCS.PHASECHK.TRANS64.TRYWAIT P0, [R92+URZ+0x40], R5 ;  /* 0x000040055c0075a7 */ /* 0x0022a400080011ff */
[----:B--2---:R-:W-:Y:S05]  /*8c10*/  @!P0 NANOSLEEP.SYNCS 0x989680 ;  /* 0x009896800000895d */ /* 0x004fea0003900000 */
[----:B------:R-:W2:Y:S02]  /*8c20*/  @!P0 SYNCS.PHASECHK.TRANS64 P0, [R92+URZ+0x40], R5 ;  /* 0x000040055c0085a7 */ /* 0x000ea400080010ff */
[----:B--2---:R-:W-:Y:S05]  /*8c30*/  @!P0 BRA `(.L_x_113) ;  /* 0xfffffffc00f08947 */ /* 0x004fea000383ffff */
[----:B------:R-:W-:Y:S05]  /*8c40*/  BRA `(.L_x_112) ;  /* 0xffffffe000087947 */ /* 0x000fea000383ffff */
.L_x_121:
[----:B-1----:R1:W2:Y:S02]  /*8c50*/  SYNCS.PHASECHK.TRANS64.TRYWAIT P0, [R92+URZ+0x40], R5 ;  /* 0x000040055c0075a7 */ /* 0x0022a400080011ff */
[----:B--2---:R-:W-:Y:S05]  /*8c60*/  @!P0 NANOSLEEP.SYNCS 0x989680 ;  /* 0x009896800000895d */ /* 0x004fea0003900000 */
[----:B------:R-:W2:Y:S02]  /*8c70*/  @!P0 SYNCS.PHASECHK.TRANS64 P0, [R92+URZ+0x40], R5 ;  /* 0x000040055c0085a7 */ /* 0x000ea400080010ff */
[----:B--2---:R-:W-:Y:S05]  /*8c80*/  @!P0 BRA `(.L_x_121) ;  /* 0xfffffffc00f08947 */ /* 0x004fea000383ffff */
[----:B------:R-:W-:Y:S05]  /*8c90*/  BRA `(.L_x_120) ;  /* 0xffffffe800487947 */ /* 0x000fea000383ffff */
        .weak           $__internal_0_$__cuda_sm10x_tcgen05_guardrail_trap_col_being_dealloced_not_returned_by_alloc
        .type           $__internal_0_$__cuda_sm10x_tcgen05_guardrail_trap_col_being_dealloced_not_returned_by_alloc,@function
        .size           $__internal_0_$__cuda_sm10x_tcgen05_guardrail_trap_col_being_dealloced_not_returned_by_alloc,($__internal_1_$__cuda_sm10x_tcgen05_guardrail_trap_phase_invalid_during_alloc - $__internal_0_$__cuda_sm10x_tcgen05_guardrail_trap_col_being_dealloced_not_returned_by_alloc)
$__internal_0_$__cuda_sm10x_tcgen05_guardrail_trap_col_being_dealloced_not_returned_by_alloc:
[----:B------:R-:W-:Y:S05]  /*8ca0*/  BPT.TRAP 0x1 ;  /* 0x000000040000795c */ /* 0x000fea0000300000 */
[----:B------:R-:W-:-:S04]  /*8cb0*/  HFMA2 R3, -RZ, RZ, 0, 0 ;  /* 0x00000000ff037431 */ /* 0x000fc800000001ff */
[----:B------:R-:W-:Y:S05]  /*8cc0*/  RET.REL.NODEC R2 `(_ZN7cutlass13device_kernelINS_4gemm6kernel13GemmUniversalIN4cute5tupleIJiiiiEEENS1_10collective13CollectiveMmaINS1_35MainloopSm100TmaUmmaWarpSpecializedILi4ELi2ELi4ENS5_IJNS4_1CILi1EEESB_SB_EEEEENS5_IJNSA_ILi128EEENSA_ILi64EEENSA_ILi32EEEEEENS_10tfloat32_tENS5_IJlSB_lEEESI_SJ_NS4_8TiledMMAINS4_8MMA_AtomIJNS4_17SM100_MMA_TF32_SSISI_SI_fLi128ELi64ELNS4_4UMMA5MajorE0ELSO_0ELNSN_7ScaleInE0ELSP_0EEEEEENS4_6LayoutISC_NS5_IJNSA_ILi0EEEST_ST_EEEEENS5_IJNS4_10UnderscoreESW_SW_EEEEENS4_13SM90_TMA_LOADENS4_14ComposedLayoutINS4_7SwizzleILi3ELi4ELi3EEENS4_18smem_ptr_flag_bitsILi32EEENSS_INS5_IJNSA_ILi8EEESG_EEENS5_IJSG_SB_EEEEEEEvNS4_8identityESZ_S19_vS1A_EENS_8epilogue10collective18CollectiveEpilogueINS1C_23Sm100TmaWarpSpecializedILi4ELi2ELi16ELb1ELb0EEEJSH_NS5_IJNSS_ISE_SB_EENSS_INSA_ILi16EEESB_EEEEESI_SJ_SI_SJ_NS1C_6fusion15FusionCallbacksIS1G_NS1L_17LinearCombinationISI_fSI_fLNS_15FloatRoundStyleE2EEESH_S1K_JEEENS4_5SM1004TMEM4LOAD26SM100_TMEM_LOAD_32dp32b16xESZ_NS10_INS11_ILi2ELi4ELi3EEES14_NSS_INS5_IJS15_S1I_EEENS5_IJS1I_SB_EEEEEEENS4_39AutoVectorizingCopyWithAssumedAlignmentILi128EEENS4_14SM90_TMA_STOREES1Z_S21_S21_EEEvvEEEEvNT_6ParamsE) ;  /* 0xffffff7002cc7950 */ /* 0x000fea0003c3ffff */
        .weak           $__internal_1_$__cuda_sm10x_tcgen05_guardrail_trap_phase_invalid_during_alloc
        .type           $__internal_1_$__cuda_sm10x_tcgen05_guardrail_trap_phase_invalid_during_alloc,@function
        .size           $__internal_1_$__cuda_sm10x_tcgen05_guardrail_trap_phase_invalid_during_alloc,($__internal_2_$__cuda_sm10x_tcgen05_guardrail_trap_unallocated_columns_being_dealloced - $__internal_1_$__cuda_sm10x_tcgen05_guardrail_trap_phase_invalid_during_alloc)
$__internal_1_$__cuda_sm10x_tcgen05_guardrail_trap_phase_invalid_during_alloc:
[----:B------:R-:W-:Y:S05]  /*8cd0*/  BPT.TRAP 0x1 ;  /* 0x000000040000795c */ /* 0x000fea0000300000 */
[----:B------:R-:W-:-:S04]  /*8ce0*/  MOV R3, 0x0 ;  /* 0x0000000000037802 */ /* 0x000fc80000000f00 */
[----:B------:R-:W-:Y:S05]  /*8cf0*/  RET.REL.NODEC R2 `(_ZN7cutlass13device_kernelINS_4gemm6kernel13GemmUniversalIN4cute5tupleIJiiiiEEENS1_10collective13CollectiveMmaINS1_35MainloopSm100TmaUmmaWarpSpecializedILi4ELi2ELi4ENS5_IJNS4_1CILi1EEESB_SB_EEEEENS5_IJNSA_ILi128EEENSA_ILi64EEENSA_ILi32EEEEEENS_10tfloat32_tENS5_IJlSB_lEEESI_SJ_NS4_8TiledMMAINS4_8MMA_AtomIJNS4_17SM100_MMA_TF32_SSISI_SI_fLi128ELi64ELNS4_4UMMA5MajorE0ELSO_0ELNSN_7ScaleInE0ELSP_0EEEEEENS4_6LayoutISC_NS5_IJNSA_ILi0EEEST_ST_EEEEENS5_IJNS4_10UnderscoreESW_SW_EEEEENS4_13SM90_TMA_LOADENS4_14ComposedLayoutINS4_7SwizzleILi3ELi4ELi3EEENS4_18smem_ptr_flag_bitsILi32EEENSS_INS5_IJNSA_ILi8EEESG_EEENS5_IJSG_SB_EEEEEEEvNS4_8identityESZ_S19_vS1A_EENS_8epilogue10collective18CollectiveEpilogueINS1C_23Sm100TmaWarpSpecializedILi4ELi2ELi16ELb1ELb0EEEJSH_NS5_IJNSS_ISE_SB_EENSS_INSA_ILi16EEESB_EEEEESI_SJ_SI_SJ_NS1C_6fusion15FusionCallbacksIS1G_NS1L_17LinearCombinationISI_fSI_fLNS_15FloatRoundStyleE2EEESH_S1K_JEEENS4_5SM1004TMEM4LOAD26SM100_TMEM_LOAD_32dp32b16xESZ_NS10_INS11_ILi2ELi4ELi3EEES14_NSS_INS5_IJS15_S1I_EEENS5_IJS1I_SB_EEEEEEENS4_39AutoVectorizingCopyWithAssumedAlignmentILi128EEENS4_14SM90_TMA_STOREES1Z_S21_S21_EEEvvEEEEvNT_6ParamsE) ;  /* 0xffffff7002c07950 */ /* 0x000fea0003c3ffff */
        .weak           $__internal_2_$__cuda_sm10x_tcgen05_guardrail_trap_unallocated_columns_being_dealloced
        .type           $__internal_2_$__cuda_sm10x_tcgen05_guardrail_trap_unallocated_columns_being_dealloced,@function
        .size           $__internal_2_$__cuda_sm10x_tcgen05_guardrail_trap_unallocated_columns_being_dealloced,(.L_x_176 - $__internal_2_$__cuda_sm10x_tcgen05_guardrail_trap_unallocated_columns_being_dealloced)
$__internal_2_$__cuda_sm10x_tcgen05_guardrail_trap_unallocated_columns_being_dealloced:
[----:B------:R-:W-:Y:S05]  /*8d00*/  BPT.TRAP 0x1 ;  /* 0x000000040000795c */ /* 0x000fea0000300000 */
[----:B------:R-:W-:-:S04]  /*8d10*/  HFMA2 R3, -RZ, RZ, 0, 0 ;  /* 0x00000000ff037431 */ /* 0x000fc800000001ff */
[----:B------:R-:W-:Y:S05]  /*8d20*/  RET.REL.NODEC R2 `(_ZN7cutlass13device_kernelINS_4gemm6kernel13GemmUniversalIN4cute5tupleIJiiiiEEENS1_10collective13CollectiveMmaINS1_35MainloopSm100TmaUmmaWarpSpecializedILi4ELi2ELi4ENS5_IJNS4_1CILi1EEESB_SB_EEEEENS5_IJNSA_ILi128EEENSA_ILi64EEENSA_ILi32EEEEEENS_10tfloat32_tENS5_IJlSB_lEEESI_SJ_NS4_8TiledMMAINS4_8MMA_AtomIJNS4_17SM100_MMA_TF32_SSISI_SI_fLi128ELi64ELNS4_4UMMA5MajorE0ELSO_0ELNSN_7ScaleInE0ELSP_0EEEEEENS4_6LayoutISC_NS5_IJNSA_ILi0EEEST_ST_EEEEENS5_IJNS4_10UnderscoreESW_SW_EEEEENS4_13SM90_TMA_LOADENS4_14ComposedLayoutINS4_7SwizzleILi3ELi4ELi3EEENS4_18smem_ptr_flag_bitsILi32EEENSS_INS5_IJNSA_ILi8EEESG_EEENS5_IJSG_SB_EEEEEEEvNS4_8identityESZ_S19_vS1A_EENS_8epilogue10collective18CollectiveEpilogueINS1C_23Sm100TmaWarpSpecializedILi4ELi2ELi16ELb1ELb0EEEJSH_NS5_IJNSS_ISE_SB_EENSS_INSA_ILi16EEESB_EEEEESI_SJ_SI_SJ_NS1C_6fusion15FusionCallbacksIS1G_NS1L_17LinearCombinationISI_fSI_fLNS_15FloatRoundStyleE2EEESH_S1K_JEEENS4_5SM1004TMEM4LOAD26SM100_TMEM_LOAD_32dp32b16xESZ_NS10_INS11_ILi2ELi4ELi3EEES14_NSS_INS5_IJS15_S1I_EEENS5_IJS1I_SB_EEEEEEENS4_39AutoVectorizingCopyWithAssumedAlignmentILi128EEENS4_14SM90_TMA_STOREES1Z_S21_S21_EEEvvEEEEvNT_6ParamsE) ;  /* 0xffffff7002b47950 */ /* 0x000fea0003c3ffff */
.L_x_175:
[----:B------:R-:W-:-:S00]  /*8d30*/  BRA `(.L_x_175) ;  /* 0xfffffffc00fc7947 */ /* 0x000fc0000383ffff */
[----:B------:R-:W-:-:S00]  /*8d40*/  NOP ;  /* 0x0000000000007918 */ /* 0x000fc00000000000 */
        /* <DEDUP_REMOVED lines=11> */
.L_x_176:


//--------------------- .nv.global.init           --------------------------
	.section	.nv.global.init,"aw",@progbits
.nv.global.init:
	.type		$str$27,@object
	.size		$str$27,($str$28 - $str$27)
$str$27:
        /*0000*/ 	.byte	0x28, 0x61, 0x64, 0x64, 0x72, 0x65, 0x73, 0x73, 0x20, 0x26, 0x20, 0x6d, 0x61, 0x73, 0x6b, 0x29
        /*0010*/ 	.byte	0x20, 0x3d, 0x3d, 0x20, 0x30, 0x00
	.type		$str$28,@object
	.size		$str$28,($str$26 - $str$28)
$str$28:
        /*0016*/ 	.byte	0x2f, 0x74, 0x6d, 0x70, 0x2f, 0x63, 0x75, 0x74, 0x6c, 0x61, 0x73, 0x73, 0x5f, 0x73, 0x77, 0x65
        /*0026*/ 	.byte	0x65, 0x70, 0x5f, 0x73, 0x72, 0x63, 0x2f, 0x69, 0x6e, 0x63, 0x6c, 0x75, 0x64, 0x65, 0x2f, 0x63
        /*0036*/ 	.byte	0x75, 0x74, 0x65, 0x2f, 0x70, 0x6f, 0x69, 0x6e, 0x74, 0x65, 0x72, 0x5f, 0x66, 0x6c, 0x61, 0x67
        /*0046*/ 	.byte	0x67, 0x65, 0x64, 0x2e, 0x68, 0x70, 0x70, 0x00
	.type		$str$26,@object
	.size		$str$26,($str$25 - $str$26)
$str$26:
        /*004e*/ 	.byte	0x2f, 0x74, 0x6d, 0x70, 0x2f, 0x63, 0x75, 0x74, 0x6c, 0x61, 0x73, 0x73, 0x5f, 0x73, 0x77, 0x65
        /*005e*/ 	.byte	0x65, 0x70, 0x5f, 0x73, 0x72, 0x63, 0x2f, 0x69, 0x6e, 0x63, 0x6c, 0x75, 0x64, 0x65, 0x2f, 0x63
        /*006e*/ 	.byte	0x75, 0x74, 0x65, 0x2f, 0x61, 0x74, 0x6f, 0x6d, 0x2f, 0x63, 0x6f, 0x70, 0x79, 0x5f, 0x74, 0x72
        /*007e*/ 	.byte	0x61, 0x69, 0x74, 0x73, 0x5f, 0x73, 0x6d, 0x31, 0x30, 0x30, 0x2e, 0x68, 0x70, 0x70, 0x00
	.type		$str$25,@object
	.size		$str$25,(__unnamed_1 - $str$25)
$str$25:
        /*008d*/ 	.byte	0x28, 0x28, 0x75, 0x69, 0x6e, 0x74, 0x33, 0x32, 0x5f, 0x74, 0x28, 0x74, 0x68, 0x72, 0x65, 0x61
        /*009d*/ 	.byte	0x64, 0x49, 0x64, 0x78, 0x2e, 0x78, 0x29, 0x20, 0x2f, 0x20, 0x33, 0x32, 0x29, 0x20, 0x25, 0x20
        /*00ad*/ 	.byte	0x34, 0x29, 0x20, 0x3d, 0x3d, 0x20, 0x28, 0x28, 0x28, 0x74, 0x6d, 0x65, 0x6d, 0x5f, 0x61, 0x64
        /*00bd*/ 	.byte	0x64, 0x72, 0x20, 0x3e, 0x3e, 0x20, 0x31, 0x36, 0x29, 0x20, 0x2f, 0x20, 0x33, 0x32, 0x29, 0x20
        /*00cd*/ 	.byte	0x25, 0x20, 0x34, 0x29, 0x00
	.type		__unnamed_1,@object
	.size		__unnamed_1,(__unnamed_2 - __unnamed_1)
__unnamed_1:
        /*00d2*/ 	.byte	0x61, 0x75, 0x74, 0x6f, 0x20, 0x63, 0x75, 0x74, 0x65, 0x3a, 0x3a, 0x61, 0x73, 0x5f, 0x70, 0x6f
        /* <DEDUP_REMOVED lines=24> */
        /*0262*/ 	.byte	0x32, 0x30, 0x34, 0x38, 0x3e, 0x3e, 0x3e, 0x3e, 0x5d, 0x00
	.type		__unnamed_2,@object
	.size		__unnamed_2,(.L_2 - __unnamed_2)
__unnamed_2:
        /* <DEDUP_REMOVED lines=42> */
        /*050c*/ 	.byte	0x3e, 0x5d, 0x00
.L_2:


//--------------------- .nv.shared._ZN7cutlass13device_kernelINS_4gemm6kernel13GemmUniversalIN4cute5tupleIJiiiiEEENS1_10collective13CollectiveMmaINS1_35MainloopSm100TmaUmmaWarpSpecializedILi4ELi2ELi4ENS5_IJNS4_1CILi1EEESB_SB_EEEEENS5_IJNSA_ILi128EEENSA_ILi64EEENSA_ILi32EEEEEENS_10tfloat32_tENS5_IJlSB_lEEESI_SJ_NS4_8TiledMMAINS4_8MMA_AtomIJNS4_17SM100_MMA_TF32_SSISI_SI_fLi128ELi64ELNS4_4UMMA5MajorE0ELSO_0ELNSN_7ScaleInE0ELSP_0EEEEEENS4_6LayoutISC_NS5_IJNSA_ILi0EEEST_ST_EEEEENS5_IJNS4_10UnderscoreESW_SW_EEEEENS4_13SM90_TMA_LOADENS4_14ComposedLayoutINS4_7SwizzleILi3ELi4ELi3EEENS4_18smem_ptr_flag_bitsILi32EEENSS_INS5_IJNSA_ILi8EEESG_EEENS5_IJSG_SB_EEEEEEEvNS4_8identityESZ_S19_vS1A_EENS_8epilogue10collective18CollectiveEpilogueINS1C_23Sm100TmaWarpSpecializedILi4ELi2ELi16ELb1ELb0EEEJSH_NS5_IJNSS_ISE_SB_EENSS_INSA_ILi16EEESB_EEEEESI_SJ_SI_SJ_NS1C_6fusion15FusionCallbacksIS1G_NS1L_17LinearCombinationISI_fSI_fLNS_15FloatRoundStyleE2EEESH_S1K_JEEENS4_5SM1004TMEM4LOAD26SM100_TMEM_LOAD_32dp32b16xESZ_NS10_INS11_ILi2ELi4ELi3EEES14_NSS_INS5_IJS15_S1I_EEENS5_IJS1I_SB_EEEEEEENS4_39AutoVectorizingCopyWithAssumedAlignmentILi128EEENS4_14SM90_TMA_STOREES1Z_S21_S21_EEEvvEEEEvNT_6ParamsE --------------------------
	.section	.nv.shared._ZN7cutlass13device_kernelINS_4gemm6kernel13GemmUniversalIN4cute5tupleIJiiiiEEENS1_10collective13CollectiveMmaINS1_35MainloopSm100TmaUmmaWarpSpecializedILi4ELi2ELi4ENS5_IJNS4_1CILi1EEESB_SB_EEEEENS5_IJNSA_ILi128EEENSA_ILi64EEENSA_ILi32EEEEEENS_10tfloat32_tENS5_IJlSB_lEEESI_SJ_NS4_8TiledMMAINS4_8MMA_AtomIJNS4_17SM100_MMA_TF32_SSISI_SI_fLi128ELi64ELNS4_4UMMA5MajorE0ELSO_0ELNSN_7ScaleInE0ELSP_0EEEEEENS4_6LayoutISC_NS5_IJNSA_ILi0EEEST_ST_EEEEENS5_IJNS4_10UnderscoreESW_SW_EEEEENS4_13SM90_TMA_LOADENS4_14ComposedLayoutINS4_7SwizzleILi3ELi4ELi3EEENS4_18smem_ptr_flag_bitsILi32EEENSS_INS5_IJNSA_ILi8EEESG_EEENS5_IJSG_SB_EEEEEEEvNS4_8identityESZ_S19_vS1A_EENS_8epilogue10collective18CollectiveEpilogueINS1C_23Sm100TmaWarpSpecializedILi4ELi2ELi16ELb1ELb0EEEJSH_NS5_IJNSS_ISE_SB_EENSS_INSA_ILi16EEESB_EEEEESI_SJ_SI_SJ_NS1C_6fusion15FusionCallbacksIS1G_NS1L_17LinearCombinationISI_fSI_fLNS_15FloatRoundStyleE2EEESH_S1K_JEEENS4_5SM1004TMEM4LOAD26SM100_TMEM_LOAD_32dp32b16xESZ_NS10_INS11_ILi2ELi4ELi3EEES14_NSS_INS5_IJS15_S1I_EEENS5_IJS1I_SB_EEEEEEENS4_39AutoVectorizingCopyWithAssumedAlignmentILi128EEENS4_14SM90_TMA_STOREES1Z_S21_S21_EEEvvEEEEvNT_6ParamsE,"aw",@nobits
	.sectionflags	@""
	.align	16
	.zero		1024


//--------------------- .nv.shared.reserved.0     --------------------------
	.section	.nv.shared.reserved.0,"aw",@nobits
	.weak		__nv_reservedSMEM_offset_0_alias
	.size		__nv_reservedSMEM_offset_0_alias, 0, 64
	.other		__nv_reservedSMEM_offset_0_alias,@"STO_CUDA_RESERVED_SHARED STV_DEFAULT"
__nv_reservedSMEM_offset_0_alias:
	.zero		0
.nv.shared.reserved.0:
	.zero		64
	.weak		__nv_reservedSMEM_tcgen05_partition
	.type		__nv_reservedSMEM_tcgen05_partition,@object
	.size		__nv_reservedSMEM_tcgen05_partition,(.L_0 - __nv_reservedSMEM_tcgen05_partition)
__nv_reservedSMEM_tcgen05_partition:
	.zero		32
.L_0:


//--------------------- .nv.global                --------------------------
	.section	.nv.global,"aw",@nobits
.nv.global:
	.type		_ZN40_INTERNAL_2e5cfcbe_4_k_cu_2e1bf7c7_171954cute1_E,@object
	.size		_ZN40_INTERNAL_2e5cfcbe_4_k_cu_2e1bf7c7_171954cute1_E,(_ZN40_INTERNAL_2e5cfcbe_4_k_cu_2e1bf7c7_171954cuda3std3__45__cpo6cbeginE - _ZN40_INTERNAL_2e5cfcbe_4_k_cu_2e1bf7c7_171954cute1_E)
_ZN40_INTERNAL_2e5cfcbe_4_k_cu_2e1bf7c7_171954cute1_E:
	.zero		1
	.type		_ZN40_INTERNAL_2e5cfcbe_4_k_cu_2e1bf7c7_171954cuda3std3__45__cpo6cbeginE,@object
	.size		_ZN40_INTERNAL_2e5cfcbe_4_k_cu_2e1bf7c7_171954cuda3std3__45__cpo6cbeginE,(_ZN40_INTERNAL_2e5cfcbe_4_k_cu_2e1bf7c7_171954cuda3std3__48in_placeE - _ZN40_INTERNAL_2e5cfcbe_4_k_cu_2e1bf7c7_171954cuda3std3__45__cpo6cbeginE)
_ZN40_INTERNAL_2e5cfcbe_4_k_cu_2e1bf7c7_171954cuda3std3__45__cpo6cbeginE:
	.zero		1
	.type		_ZN40_INTERNAL_2e5cfcbe_4_k_cu_2e1bf7c7_171954cuda3std3__48in_placeE,@object
	.size		_ZN40_INTERNAL_2e5cfcbe_4_k_cu_2e1bf7c7_171954cuda3std3__48in_placeE,(_ZN40_INTERNAL_2e5cfcbe_4_k_cu_2e1bf7c7_171954cuda3std6ranges3__45__cpo9iter_moveE - _ZN40_INTERNAL_2e5cfcbe_4_k_cu_2e1bf7c7_171954cuda3std3__48in_placeE)
_ZN40_INTERNAL_2e5cfcbe_4_k_cu_2e1bf7c7_171954cuda3std3__48in_placeE:
	.zero		1
	.type		_ZN40_INTERNAL_2e5cfcbe_4_k_cu_2e1bf7c7_171954cuda3std6ranges3__45__cpo9iter_moveE,@object
	.size		_ZN40_INTERNAL_2e5cfcbe_4_k_cu_2e1bf7c7_171954cuda3std6ranges3__45__cpo9iter_moveE,(_ZN40_INTERNAL_2e5cfcbe_4_k_cu_2e1bf7c7_171954cuda3std3__45__cpo5beginE - _ZN40_INTERNAL_2e5cfcbe_4_k_cu_2e1bf7c7_171954cuda3std6ranges3__45__cpo9iter_moveE)
_ZN40_INTERNAL_2e5cfcbe_4_k_cu_2e1bf7c7_171954cuda3std6ranges3__45__cpo9iter_moveE:
	.zero		1
	.type		_ZN40_INTERNAL_2e5cfcbe_4_k_cu_2e1bf7c7_171954cuda3std3__45__cpo5beginE,@object
	.size		_ZN40_INTERNAL_2e5cfcbe_4_k_cu_2e1bf7c7_171954cuda3std3__45__cpo5beginE,(_ZN40_INTERNAL_2e5cfcbe_4_k_cu_2e1bf7c7_171954cuda3std3__442_GLOBAL__N__2e5cfcbe_4_k_cu_2e1bf7c7_171956ignoreE - _ZN40_INTERNAL_2e5cfcbe_4_k_cu_2e1bf7c7_171954cuda3std3__45__cpo5beginE)
_ZN40_INTERNAL_2e5cfcbe_4_k_cu_2e1bf7c7_171954cuda3std3__45__cpo5beginE:
	.zero		1
	.type		_ZN40_INTERNAL_2e5cfcbe_4_k_cu_2e1bf7c7_171954cuda3std3__442_GLOBAL__N__2e5cfcbe_4_k_cu_2e1bf7c7_171956ignoreE,@object
	.size		_ZN40_INTERNAL_2e5cfcbe_4_k_cu_2e1bf7c7_171954cuda3std3__442_GLOBAL__N__2e5cfcbe_4_k_cu_2e1bf7c7_171956ignoreE,(_ZN40_INTERNAL_2e5cfcbe_4_k_cu_2e1bf7c7_171954cute7productE - _ZN40_INTERNAL_2e5cfcbe_4_k_cu_2e1bf7c7_171954cuda3std3__442_GLOBAL__N__2e5cfcbe_4_k_cu_2e1bf7c7_171956ignoreE)
_ZN40_INTERNAL_2e5cfcbe_4_k_cu_2e1bf7c7_171954cuda3std3__442_GLOBAL__N__2e5cfcbe_4_k_cu_2e1bf7c7_171956ignoreE:
	.zero		1
	.type		_ZN40_INTERNAL_2e5cfcbe_4_k_cu_2e1bf7c7_171954cute7productE,@object
	.size		_ZN40_INTERNAL_2e5cfcbe_4_k_cu_2e1bf7c7_171954cute7productE,(_ZN40_INTERNAL_2e5cfcbe_4_k_cu_2e1bf7c7_171954cuda3std3__45__cpo3endE - _ZN40_INTERNAL_2e5cfcbe_4_k_cu_2e1bf7c7_171954cute7productE)
_ZN40_INTERNAL_2e5cfcbe_4_k_cu_2e1bf7c7_171954cute7productE:
	.zero		1
	.type		_ZN40_INTERNAL_2e5cfcbe_4_k_cu_2e1bf7c7_171954cuda3std3__45__cpo3endE,@object
	.size		_ZN40_INTERNAL_2e5cfcbe_4_k_cu_2e1bf7c7_171954cuda3std3__45__cpo3endE,(_ZN40_INTERNAL_2e5cfcbe_4_k_cu_2e1bf7c7_171954cuda3std3__419piecewise_constructE - _ZN40_INTERNAL_2e5cfcbe_4_k_cu_2e1bf7c7_171954cuda3std3__45__cpo3endE)
_ZN40_INTERNAL_2e5cfcbe_4_k_cu_2e1bf7c7_171954cuda3std3__45__cpo3endE:
	.zero		1
	.type		_ZN40_INTERNAL_2e5cfcbe_4_k_cu_2e1bf7c7_171954cuda3std3__419piecewise_constructE,@object
	.size		_ZN40_INTERNAL_2e5cfcbe_4_k_cu_2e1bf7c7_171954cuda3std3__419piecewise_constructE,(_ZN40_INTERNAL_2e5cfcbe_4_k_cu_2e1bf7c7_171954cuda3std3__45__cpo4cendE - _ZN40_INTERNAL_2e5cfcbe_4_k_cu_2e1bf7c7_171954cuda3std3__419piecewise_constructE)
_ZN40_INTERNAL_2e5cfcbe_4_k_cu_2e1bf7c7_171954cuda3std3__419piecewise_constructE:
	.zero		1
	.type		_ZN40_INTERNAL_2e5cfcbe_4_k_cu_2e1bf7c7_171954cuda3std3__45__cpo4cendE,@object
	.size		_ZN40_INTERNAL_2e5cfcbe_4_k_cu_2e1bf7c7_171954cuda3std3__45__cpo4cendE,(_ZN40_INTERNAL_2e5cfcbe_4_k_cu_2e1bf7c7_171954cuda3std6ranges3__45__cpo4swapE - _ZN40_INTERNAL_2e5cfcbe_4_k_cu_2e1bf7c7_171954cuda3std3__45__cpo4cendE)
_ZN40_INTERNAL_2e5cfcbe_4_k_cu_2e1bf7c7_171954cuda3std3__45__cpo4cendE:
	.zero		1
	.type		_ZN40_INTERNAL_2e5cfcbe_4_k_cu_2e1bf7c7_171954cuda3std6ranges3__45__cpo4swapE,@object
	.size		_ZN40_INTERNAL_2e5cfcbe_4_k_cu_2e1bf7c7_171954cuda3std6ranges3__45__cpo4swapE,(.L_10 - _ZN40_INTERNAL_2e5cfcbe_4_k_cu_2e1bf7c7_171954cuda3std6ranges3__45__cpo4swapE)
_ZN40_INTERNAL_2e5cfcbe_4_k_cu_2e1bf7c7_171954cuda3std6ranges3__45__cpo4swapE:
	.zero		1
.L_10:


//--------------------- .nv.constant0._ZN7cutlass13device_kernelINS_4gemm6kernel13GemmUniversalIN4cute5tupleIJiiiiEEENS1_10collective13CollectiveMmaINS1_35MainloopSm100TmaUmmaWarpSpecializedILi4ELi2ELi4ENS5_IJNS4_1CILi1EEESB_SB_EEEEENS5_IJNSA_ILi128EEENSA_ILi64EEENSA_ILi32EEEEEENS_10tfloat32_tENS5_IJlSB_lEEESI_SJ_NS4_8TiledMMAINS4_8MMA_AtomIJNS4_17SM100_MMA_TF32_SSISI_SI_fLi128ELi64ELNS4_4UMMA5MajorE0ELSO_0ELNSN_7ScaleInE0ELSP_0EEEEEENS4_6LayoutISC_NS5_IJNSA_ILi0EEEST_ST_EEEEENS5_IJNS4_10UnderscoreESW_SW_EEEEENS4_13SM90_TMA_LOADENS4_14ComposedLayoutINS4_7SwizzleILi3ELi4ELi3EEENS4_18smem_ptr_flag_bitsILi32EEENSS_INS5_IJNSA_ILi8EEESG_EEENS5_IJSG_SB_EEEEEEEvNS4_8identityESZ_S19_vS1A_EENS_8epilogue10collective18CollectiveEpilogueINS1C_23Sm100TmaWarpSpecializedILi4ELi2ELi16ELb1ELb0EEEJSH_NS5_IJNSS_ISE_SB_EENSS_INSA_ILi16EEESB_EEEEESI_SJ_SI_SJ_NS1C_6fusion15FusionCallbacksIS1G_NS1L_17LinearCombinationISI_fSI_fLNS_15FloatRoundStyleE2EEESH_S1K_JEEENS4_5SM1004TMEM4LOAD26SM100_TMEM_LOAD_32dp32b16xESZ_NS10_INS11_ILi2ELi4ELi3EEES14_NSS_INS5_IJS15_S1I_EEENS5_IJS1I_SB_EEEEEEENS4_39AutoVectorizingCopyWithAssumedAlignmentILi128EEENS4_14SM90_TMA_STOREES1Z_S21_S21_EEEvvEEEEvNT_6ParamsE --------------------------
	.section	.nv.constant0._ZN7cutlass13device_kernelINS_4gemm6kernel13GemmUniversalIN4cute5tupleIJiiiiEEENS1_10collective13CollectiveMmaINS1_35MainloopSm100TmaUmmaWarpSpecializedILi4ELi2ELi4ENS5_IJNS4_1CILi1EEESB_SB_EEEEENS5_IJNSA_ILi128EEENSA_ILi64EEENSA_ILi32EEEEEENS_10tfloat32_tENS5_IJlSB_lEEESI_SJ_NS4_8TiledMMAINS4_8MMA_AtomIJNS4_17SM100_MMA_TF32_SSISI_SI_fLi128ELi64ELNS4_4UMMA5MajorE0ELSO_0ELNSN_7ScaleInE0ELSP_0EEEEEENS4_6LayoutISC_NS5_IJNSA_ILi0EEEST_ST_EEEEENS5_IJNS4_10UnderscoreESW_SW_EEEEENS4_13SM90_TMA_LOADENS4_14ComposedLayoutINS4_7SwizzleILi3ELi4ELi3EEENS4_18smem_ptr_flag_bitsILi32EEENSS_INS5_IJNSA_ILi8EEESG_EEENS5_IJSG_SB_EEEEEEEvNS4_8identityESZ_S19_vS1A_EENS_8epilogue10collective18CollectiveEpilogueINS1C_23Sm100TmaWarpSpecializedILi4ELi2ELi16ELb1ELb0EEEJSH_NS5_IJNSS_ISE_SB_EENSS_INSA_ILi16EEESB_EEEEESI_SJ_SI_SJ_NS1C_6fusion15FusionCallbacksIS1G_NS1L_17LinearCombinationISI_fSI_fLNS_15FloatRoundStyleE2EEESH_S1K_JEEENS4_5SM1004TMEM4LOAD26SM100_TMEM_LOAD_32dp32b16xESZ_NS10_INS11_ILi2ELi4ELi3EEES14_NSS_INS5_IJS15_S1I_EEENS5_IJS1I_SB_EEEEEEENS4_39AutoVectorizingCopyWithAssumedAlignmentILi128EEENS4_14SM90_TMA_STOREES1Z_S21_S21_EEEvvEEEEvNT_6ParamsE,"a",@progbits
	.sectionflags	@""
	.align	4
.nv.constant0._ZN7cutlass13device_kernelINS_4gemm6kernel13GemmUniversalIN4cute5tupleIJiiiiEEENS1_10collective13CollectiveMmaINS1_35MainloopSm100TmaUmmaWarpSpecializedILi4ELi2ELi4ENS5_IJNS4_1CILi1EEESB_SB_EEEEENS5_IJNSA_ILi128EEENSA_ILi64EEENSA_ILi32EEEEEENS_10tfloat32_tENS5_IJlSB_lEEESI_SJ_NS4_8TiledMMAINS4_8MMA_AtomIJNS4_17SM100_MMA_TF32_SSISI_SI_fLi128ELi64ELNS4_4UMMA5MajorE0ELSO_0ELNSN_7ScaleInE0ELSP_0EEEEEENS4_6LayoutISC_NS5_IJNSA_ILi0EEEST_ST_EEEEENS5_IJNS4_10UnderscoreESW_SW_EEEEENS4_13SM90_TMA_LOADENS4_14ComposedLayoutINS4_7SwizzleILi3ELi4ELi3EEENS4_18smem_ptr_flag_bitsILi32EEENSS_INS5_IJNSA_ILi8EEESG_EEENS5_IJSG_SB_EEEEEEEvNS4_8identityESZ_S19_vS1A_EENS_8epilogue10collective18CollectiveEpilogueINS1C_23Sm100TmaWarpSpecializedILi4ELi2ELi16ELb1ELb0EEEJSH_NS5_IJNSS_ISE_SB_EENSS_INSA_ILi16EEESB_EEEEESI_SJ_SI_SJ_NS1C_6fusion15FusionCallbacksIS1G_NS1L_17LinearCombinationISI_fSI_fLNS_15FloatRoundStyleE2EEESH_S1K_JEEENS4_5SM1004TMEM4LOAD26SM100_TMEM_LOAD_32dp32b16xESZ_NS10_INS11_ILi2ELi4ELi3EEES14_NSS_INS5_IJS15_S1I_EEENS5_IJS1I_SB_EEEEEEENS4_39AutoVectorizingCopyWithAssumedAlignmentILi128EEENS4_14SM90_TMA_STOREES1Z_S21_S21_EEEvvEEEEvNT_6ParamsE:
	.zero		2944


//--------------------- SYMBOLS --------------------------

	.type		.nv.reservedSmem.offset0,@object
	.size		.nv.reservedSmem.offset0,0x4
	.type		.nv.reservedSmem.cap,@object
	.size		.nv.reservedSmem.cap,0x4
	.type		__assertfail,@function
